def gluon_wgmma(
    a_ptr,
    b_ptr,
    c_ptr,
    M,
    N,
    K,
    stride_am,
    stride_bk,
    stride_cm,
    BLOCK_M: gl.constexpr,
    BLOCK_N: gl.constexpr,
    BLOCK_K: gl.constexpr,
    DTYPE: gl.constexpr,
    A_LAYOUT: gl.constexpr,
    B_LAYOUT: gl.constexpr,
    C_LAYOUT: gl.constexpr,
    B_SHAPE: gl.constexpr,
    TRANS_B: gl.constexpr,
    NUM_BUFFERS: gl.constexpr,
    NUM_WARPS: gl.constexpr,
):
    a_desc = tma.make_tensor_descriptor(
        a_ptr, [M, K], [stride_am, 1], [BLOCK_M, BLOCK_K], A_LAYOUT
    )
    b_desc = tma.make_tensor_descriptor(
        b_ptr,
        [N, K] if TRANS_B else [K, N],
        [stride_bk, 1],
        B_SHAPE,
        B_LAYOUT,
    )
    c_desc = tma.make_tensor_descriptor(
        c_ptr, [M, N], [stride_cm, 1], [BLOCK_M, BLOCK_N], C_LAYOUT
    )

    a_bufs = gl.allocate_shared_memory(
        DTYPE, [NUM_BUFFERS, BLOCK_M, BLOCK_K], A_LAYOUT
    )
    b_bufs = gl.allocate_shared_memory(DTYPE, [NUM_BUFFERS] + B_SHAPE, B_LAYOUT)

    pid_m = gl.program_id(0)
    pid_n = gl.program_id(1)
    off_m = pid_m * BLOCK_M
    off_n = pid_n * BLOCK_N

    mma_layout: gl.constexpr = pick_wgmma_layout(DTYPE, BLOCK_M, BLOCK_N, NUM_WARPS)
    acc = warpgroup_mma_init(
        gl.zeros((BLOCK_M, BLOCK_N), dtype=gl.float32, layout=mma_layout)
    )

    bars = gl.allocate_shared_memory(
        gl.int64, [NUM_BUFFERS, 1], mbarrier.MBarrierLayout()
    )
    for i in gl.static_range(NUM_BUFFERS):
        mbarrier.init(bars.index(i), count=1)
    idx = 0
    phase = 0

    for k in range(0, K, BLOCK_K):
        a = a_bufs.index(idx)
        b = b_bufs.index(idx)
        bar = bars.index(idx)
        mbarrier.expect(bar, a_desc.block_type.nbytes + b_desc.block_type.nbytes)
        tma.async_copy_global_to_shared(a_desc, [off_m, k], bar, a)
        tma.async_copy_global_to_shared(
            b_desc, [off_n, k] if TRANS_B else [k, off_n], bar, b
        )
        mbarrier.wait(bar, phase=phase)

        if TRANS_B:
            b = b.permute((1, 0))
        acc = warpgroup_mma_wait(num_outstanding=0, deps=(acc,))
        acc = warpgroup_mma(a, b, acc, is_async=True)

        idx += 1
        if idx == NUM_BUFFERS:
            idx = 0
            phase ^= 1

    acc = warpgroup_mma_wait(num_outstanding=0, deps=(acc,))
    for i in gl.static_range(NUM_BUFFERS):
        mbarrier.invalidate(bars.index(i))

    c_smem = gl.allocate_shared_memory(DTYPE, [BLOCK_M, BLOCK_N], C_LAYOUT)
    c_smem.store(acc.to(DTYPE))
    fence_async_shared()
    tma.async_copy_shared_to_global(c_desc, [off_m, off_n], c_smem)
    tma.store_wait(pendings=0)

# config = {"BLOCK_K": 32, "BLOCK_M": 64, "BLOCK_N": 128, "arch": "sm_90", "dtype": "bf16", "num_buffers": 2, "num_warps": 8, "trans_b": 0}
# arch = sm_90


// ===== COMPILED SASS (sm_90a) =====

	.target	sm_90a

	.elftype	@"ET_EXEC"


//--------------------- .note.nv.tkinfo           --------------------------
	.section	.note.nv.tkinfo,"",@"SHT_NOTE"
	.sectionflags	@"SHF_NOTE_NV_TKINFO"
	.tkinfo
        /*0018*/ 	.word	0x00000002
        /*0030*/ 	.string	""
        /*0030*/ 	.string	"ptxas"
        /*0030*/ 	.string	"Cuda compilation tools, release 13.0, V13.0.88"
        /*0030*/ 	.string	"Build cuda_13.0.r13.0/compiler.36424714_0"
        /*0030*/ 	.string	"-v  -suppress-debug-info  -lineinfo  -arch sm_90a "



//--------------------- .note.nv.cuinfo           --------------------------
	.section	.note.nv.cuinfo,"",@"SHT_NOTE"
	.sectionflags	@"SHF_NOTE_NV_CUINFO"
        /*0018*/ 	.short	0x0002
        /*001a*/ 	.short	0x005a
        /*001c*/ 	.short	0x0082
	.zero		2


//--------------------- .nv.info                  --------------------------
	.section	.nv.info,"",@"SHT_CUDA_INFO"
	.align	4


	//----- nvinfo : EIATTR_REGCOUNT
	.align		4
        /*0000*/ 	.byte	0x04, 0x2f
        /*0002*/ 	.short	(.L_1 - .L_0)
	.align		4
.L_0:
        /*0004*/ 	.word	index@(gluon_wgmma)
        /*0008*/ 	.word	0x0000003a


	//----- nvinfo : EIATTR_FRAME_SIZE
	.align		4
.L_1:
        /*000c*/ 	.byte	0x04, 0x11
        /*000e*/ 	.short	(.L_3 - .L_2)
	.align		4
.L_2:
        /*0010*/ 	.word	index@(gluon_wgmma)
        /*0014*/ 	.word	0x00000000


	//----- nvinfo : EIATTR_MIN_STACK_SIZE
	.align		4
.L_3:
        /*0018*/ 	.byte	0x04, 0x12
        /*001a*/ 	.short	(.L_5 - .L_4)
	.align		4
.L_4:
        /*001c*/ 	.word	index@(gluon_wgmma)
        /*0020*/ 	.word	0x00000000
.L_5:


//--------------------- .nv.compat                --------------------------
	.section	.nv.compat,"",@"SHT_CUDA_COMPAT_INFO"
	.align	4
        /*0000*/ 	.byte	0x02, 0x09, 0x01, 0x00, 0x02, 0x02, 0x04, 0x00, 0x02, 0x05, 0x05, 0x00, 0x03, 0x07, 0x01, 0x01
        /*0010*/ 	.byte	0x02, 0x03, 0x03, 0x00, 0x02, 0x06, 0x01, 0x00, 0x04, 0x0b, 0x08, 0x00, 0x00, 0x00, 0x00, 0x00
        /*0020*/ 	.byte	0x00, 0x00, 0x00, 0x00


//--------------------- .nv.info.gluon_wgmma      --------------------------
	.section	.nv.info.gluon_wgmma,"",@"SHT_CUDA_INFO"
	.sectionflags	@""
	.align	4


	//----- nvinfo : EIATTR_CUDA_API_VERSION
	.align		4
        /*0000*/ 	.byte	0x04, 0x37
        /*0002*/ 	.short	(.L_7 - .L_6)
.L_6:
        /*0004*/ 	.word	0x00000082


	//----- nvinfo : EIATTR_KPARAM_INFO
	.align		4
.L_7:
        /*0008*/ 	.byte	0x04, 0x17
        /*000a*/ 	.short	(.L_9 - .L_8)
.L_8:
        /*000c*/ 	.word	0x00000000
        /*0010*/ 	.short	0x000a
        /*0012*/ 	.short	0x0048
        /*0014*/ 	.byte	0x00, 0xf4, 0x21, 0x00


	//----- nvinfo : EIATTR_KPARAM_INFO
	.align		4
.L_9:
        /*0018*/ 	.byte	0x04, 0x17
        /*001a*/ 	.short	(.L_11 - .L_10)
.L_10:
        /*001c*/ 	.word	0x00000000
        /*0020*/ 	.short	0x0009
        /*0022*/ 	.short	0x0040
        /*0024*/ 	.byte	0x00, 0xf4, 0x21, 0x00


	//----- nvinfo : EIATTR_KPARAM_INFO
	.align		4
.L_11:
        /*0028*/ 	.byte	0x04, 0x17
        /*002a*/ 	.short	(.L_13 - .L_12)
.L_12:
        /*002c*/ 	.word	0x00000000
        /*0030*/ 	.short	0x0008
        /*0032*/ 	.short	0x0038
        /*0034*/ 	.byte	0x00, 0xf0, 0x21, 0x00


	//----- nvinfo : EIATTR_KPARAM_INFO
	.align		4
.L_13:
        /*0038*/ 	.byte	0x04, 0x17
        /*003a*/ 	.short	(.L_15 - .L_14)
.L_14:
        /*003c*/ 	.word	0x00000000
        /*0040*/ 	.short	0x0007
        /*0042*/ 	.short	0x0030
        /*0044*/ 	.byte	0x00, 0xf0, 0x21, 0x00


	//----- nvinfo : EIATTR_KPARAM_INFO
	.align		4
.L_15:
        /*0048*/ 	.byte	0x04, 0x17
        /*004a*/ 	.short	(.L_17 - .L_16)
.L_16:
        /*004c*/ 	.word	0x00000000
        /*0050*/ 	.short	0x0006
        /*0052*/ 	.short	0x0028
        /*0054*/ 	.byte	0x00, 0xf0, 0x21, 0x00


	//----- nvinfo : EIATTR_KPARAM_INFO
	.align		4
.L_17:
        /*0058*/ 	.byte	0x04, 0x17
        /*005a*/ 	.short	(.L_19 - .L_18)
.L_18:
        /*005c*/ 	.word	0x00000000
        /*0060*/ 	.short	0x0005
        /*0062*/ 	.short	0x0020
        /*0064*/ 	.byte	0x00, 0xf0, 0x11, 0x00


	//----- nvinfo : EIATTR_KPARAM_INFO
	.align		4
.L_19:
        /*0068*/ 	.byte	0x04, 0x17
        /*006a*/ 	.short	(.L_21 - .L_20)
.L_20:
        /*006c*/ 	.word	0x00000000
        /*0070*/ 	.short	0x0004
        /*0072*/ 	.short	0x001c
        /*0074*/ 	.byte	0x00, 0xf0, 0x11, 0x00


	//----- nvinfo : EIATTR_KPARAM_INFO
	.align		4
.L_21:
        /*0078*/ 	.byte	0x04, 0x17
        /*007a*/ 	.short	(.L_23 - .L_22)
.L_22:
        /*007c*/ 	.word	0x00000000
        /*0080*/ 	.short	0x0003
        /*0082*/ 	.short	0x0018
        /*0084*/ 	.byte	0x00, 0xf0, 0x11, 0x00


	//----- nvinfo : EIATTR_KPARAM_INFO
	.align		4
.L_23:
        /*0088*/ 	.byte	0x04, 0x17
        /*008a*/ 	.short	(.L_25 - .L_24)
.L_24:
        /*008c*/ 	.word	0x00000000
        /*0090*/ 	.short	0x0002
        /*0092*/ 	.short	0x0010
        /*0094*/ 	.byte	0x00, 0xf4, 0x21, 0x00


	//----- nvinfo : EIATTR_KPARAM_INFO
	.align		4
.L_25:
        /*0098*/ 	.byte	0x04, 0x17
        /*009a*/ 	.short	(.L_27 - .L_26)
.L_26:
        /*009c*/ 	.word	0x00000000
        /*00a0*/ 	.short	0x0001
        /*00a2*/ 	.short	0x0008
        /*00a4*/ 	.byte	0x00, 0xf4, 0x21, 0x00


	//----- nvinfo : EIATTR_KPARAM_INFO
	.align		4
.L_27:
        /*00a8*/ 	.byte	0x04, 0x17
        /*00aa*/ 	.short	(.L_29 - .L_28)
.L_28:
        /*00ac*/ 	.word	0x00000000
        /*00b0*/ 	.short	0x0000
        /*00b2*/ 	.short	0x0000
        /*00b4*/ 	.byte	0x00, 0xf4, 0x21, 0x00


	//----- nvinfo : EIATTR_SPARSE_MMA_MASK
	.align		4
.L_29:
        /*00b8*/ 	.byte	0x03, 0x50
        /*00ba*/ 	.short	0x0000


	//----- nvinfo : EIATTR_MAXREG_COUNT
	.align		4
        /*00bc*/ 	.byte	0x03, 0x1b
        /*00be*/ 	.short	0x00ff


	//----- nvinfo : EIATTR_NUM_BARRIERS
	.align		4
        /*00c0*/ 	.byte	0x02, 0x4c
        /*00c2*/ 	.byte	0x01
	.zero		1


	//----- nvinfo : EIATTR_MERCURY_ISA_VERSION
	.align		4
        /*00c4*/ 	.byte	0x03, 0x5f
        /*00c6*/ 	.short	0x0101


	//----- nvinfo : EIATTR_INT_WARP_WIDE_INSTR_OFFSETS
	.align		4
        /*00c8*/ 	.byte	0x04, 0x31
        /*00ca*/ 	.short	(.L_31 - .L_30)


	//   ....[0]....
.L_30:
        /*00cc*/ 	.word	0x00001300


	//   ....[1]....
        /*00d0*/ 	.word	0x00001320


	//   ....[2]....
        /*00d4*/ 	.word	0x000013d0


	//   ....[3]....
        /*00d8*/ 	.word	0x000016c0


	//   ....[4]....
        /*00dc*/ 	.word	0x000016d0


	//   ....[5]....
        /*00e0*/ 	.word	0x00001700


	//   ....[6]....
        /*00e4*/ 	.word	0x00001770


	//   ....[7]....
        /*00e8*/ 	.word	0x00001cf0


	//   ....[8]....
        /*00ec*/ 	.word	0x00001d00


	//----- nvinfo : EIATTR_COOP_GROUP_MASK_REGIDS
	.align		4
.L_31:
        /*00f0*/ 	.byte	0x04, 0x29
        /*00f2*/ 	.short	(.L_33 - .L_32)


	//   ....[0]....
.L_32:
        /*00f4*/ 	.word	0xffffffff


	//   ....[1]....
        /*00f8*/ 	.word	0xffffffff


	//   ....[2]....
        /*00fc*/ 	.word	0xffffffff


	//----- nvinfo : EIATTR_COOP_GROUP_INSTR_OFFSETS
	.align		4
.L_33:
        /*0100*/ 	.byte	0x04, 0x28
        /*0102*/ 	.short	(.L_35 - .L_34)


	//   ....[0]....
.L_34:
        /*0104*/ 	.word	0x00000150


	//   ....[1]....
        /*0108*/ 	.word	0x00000720


	//   ....[2]....
        /*010c*/ 	.word	0x00000cd0


	//----- nvinfo : EIATTR_MBARRIER_INSTR_OFFSETS
	.align		4
.L_35:
        /*0110*/ 	.byte	0x04, 0x39
        /*0112*/ 	.short	(.L_37 - .L_36)


	//   ....[0]....
.L_36:
        /*0114*/ 	.word	0x00001470
        /*0118*/ 	.word	0x000000ff
        /*011c*/ 	.word	0x00006000
        /*0120*/ 	.short	0x0100
        /*0122*/ 	.byte	0x05
	.zero		1


	//   ....[1]....
        /*0124*/ 	.word	0x000014b0
        /*0128*/ 	.word	0x000000ff
        /*012c*/ 	.word	0x00006008
        /*0130*/ 	.short	0x0100
        /*0132*/ 	.byte	0x05
	.zero		1


	//   ....[2]....
        /*0134*/ 	.word	0x00001800
        /*0138*/ 	.word	0x000000ff
        /*013c*/ 	.word	0x00006000
        /*0140*/ 	.short	0x010a
        /*0142*/ 	.byte	0x0f
	.zero		1


	//   ....[3]....
        /*0144*/ 	.word	0x00001b60
        /*0148*/ 	.word	0x000000ff
        /*014c*/ 	.word	0x00006000
        /*0150*/ 	.short	0x0108
        /*0152*/ 	.byte	0x05
	.zero		1


	//   ....[4]....
        /*0154*/ 	.word	0x00001c80
        /*0158*/ 	.word	0x000000ff
        /*015c*/ 	.word	0x00006008
        /*0160*/ 	.short	0x0108
        /*0162*/ 	.byte	0x05
	.zero		1


	//   ....[5]....
        /*0164*/ 	.word	0x00001db0
        /*0168*/ 	.word	0x000000ff
        /*016c*/ 	.word	0x00006000
        /*0170*/ 	.short	0x010a
        /*0172*/ 	.byte	0x0f
	.zero		1


	//----- nvinfo : EIATTR_NUM_MBARRIERS
	.align		4
.L_37:
        /*0174*/ 	.byte	0x03, 0x38
        /*0176*/ 	.short	0x0002


	//----- nvinfo : EIATTR_EXIT_INSTR_OFFSETS
	.align		4
        /*0178*/ 	.byte	0x04, 0x1c
        /*017a*/ 	.short	(.L_39 - .L_38)


	//   ....[0]....
.L_38:
        /*017c*/ 	.word	0x00001da0


	//----- nvinfo : EIATTR_REQNTID
	.align		4
.L_39:
        /*0180*/ 	.byte	0x04, 0x10
        /*0182*/ 	.short	(.L_41 - .L_40)
.L_40:
        /*0184*/ 	.word	0x00000100
        /*0188*/ 	.word	0x00000001
        /*018c*/ 	.word	0x00000001


	//----- nvinfo : EIATTR_CRS_STACK_SIZE
	.align		4
.L_41:
        /*0190*/ 	.byte	0x04, 0x1e
        /*0192*/ 	.short	(.L_43 - .L_42)
.L_42:
        /*0194*/ 	.word	0x00000000


	//----- nvinfo : EIATTR_CBANK_PARAM_SIZE
	.align		4
.L_43:
        /*0198*/ 	.byte	0x03, 0x19
        /*019a*/ 	.short	0x0050


	//----- nvinfo : EIATTR_PARAM_CBANK
	.align		4
        /*019c*/ 	.byte	0x04, 0x0a
        /*019e*/ 	.short	(.L_45 - .L_44)
	.align		4
.L_44:
        /*01a0*/ 	.word	index@(.nv.constant0.gluon_wgmma)
        /*01a4*/ 	.short	0x0210
        /*01a6*/ 	.short	0x0050


	//----- nvinfo : EIATTR_SW_WAR
	.align		4
.L_45:
        /*01a8*/ 	.byte	0x04, 0x36
        /*01aa*/ 	.short	(.L_47 - .L_46)
.L_46:
        /*01ac*/ 	.word	0x00000008
.L_47:


//--------------------- .nv.callgraph             --------------------------
	.section	.nv.callgraph,"",@"SHT_CUDA_CALLGRAPH"
	.align	4
	.sectionentsize	8
	.align		4
        /*0000*/ 	.word	0x00000000
	.align		4
        /*0004*/ 	.word	0xffffffff
	.align		4
        /*0008*/ 	.word	0x00000000
	.align		4
        /*000c*/ 	.word	0xfffffffe
	.align		4
        /*0010*/ 	.word	0x00000000
	.align		4
        /*0014*/ 	.word	0xfffffffd
	.align		4
        /*0018*/ 	.word	0x00000000
	.align		4
        /*001c*/ 	.word	0xfffffffc


//--------------------- .text.gluon_wgmma         --------------------------
	.section	.text.gluon_wgmma,"ax",@progbits
	.align	128
        .global         gluon_wgmma
        .type           gluon_wgmma,@function
        .size           gluon_wgmma,(.L_x_52 - gluon_wgmma)
        .other          gluon_wgmma,@"STO_CUDA_ENTRY STV_DEFAULT"
gluon_wgmma:
.text.gluon_wgmma:
[----:B------:R-:W-:Y:S01]  /*0000*/  LDC R1, c[0x0][0x28] ;  /* 0x00000a00ff017b82 */ /* 0x000fe20000000800 */
[----:B------:R-:W1:Y:S07]  /*0010*/  S2R R0, SR_TID.X ;  /* 0x0000000000007919 */ /* 0x000e6e0000002100 */
[----:B------:R-:W2:Y:S01]  /*0020*/  S2UR UR4, SR_CgaCtaId ;  /* 0x00000000000479c3 */ /* 0x000ea20000008800 */
[----:B------:R-:W-:Y:S01]  /*0030*/  UMOV UR5, 0x400 ;  /* 0x0000040000057882 */ /* 0x000fe20000000000 */
[----:B------:R-:W-:Y:S01]  /*0040*/  ULDC UR7, c[0x0][0xc] ;  /* 0x0000030000077ab9 */ /* 0x000fe20000000800 */
[----:B------:R-:W-:Y:S01]  /*0050*/  ULDC.64 UR20, c[0x0][0x250] ;  /* 0x0000940000147ab9 */ /* 0x000fe20000000a00 */
[----:B------:R-:W-:Y:S04]  /*0060*/  BSSY B0, `(.L_x_0) ;  /* 0x000001e000007945 */ /* 0x000fe80003800000 */
[----:B------:R-:W3:Y:S08]  /*0070*/  LDC R2, c[0x0][0x228] ;  /* 0x00008a00ff027b82 */ /* 0x000ef00000000800 */
[----:B------:R-:W4:Y:S08]  /*0080*/  LDC R10, c[0x0][0x230] ;  /* 0x00008c00ff0a7b82 */ /* 0x000f300000000800 */
[----:B------:R-:W-:Y:S01]  /*0090*/  S2UR UR28, SR_CTAID.Y ;  /* 0x00000000001c79c3 */ /* 0x000fe20000002600 */
[----:B--2---:R-:W-:-:S03]  /*00a0*/  ULEA UR5, UR4, UR5, 0x18 ;  /* 0x0000000504057291 */ /* 0x004fc6000f8ec03f */
[----:B------:R-:W-:Y:S01]  /*00b0*/  ULDC UR4, c[0x0][0x10] ;  /* 0x0000040000047ab9 */ /* 0x000fe20000000800 */
[----:B-1----:R-:W-:-:S03]  /*00c0*/  LOP3.LUT R6, R0, 0xff, RZ, 0xc0, !PT ;  /* 0x000000ff00067812 */ /* 0x002fc600078ec0ff */
[----:B------:R-:W1:Y:S01]  /*00d0*/  S2UR UR6, SR_CTAID.Z ;  /* 0x00000000000679c3 */ /* 0x000e620000002700 */
[----:B---3--:R-:W-:Y:S01]  /*00e0*/  VIADD R2, R2, 0xffffffff ;  /* 0xffffffff02027836 */ /* 0x008fe20000000000 */
[C---:B------:R-:W-:Y:S02]  /*00f0*/  ISETP.GE.U32.AND P0, PT, R6.reuse, 0x20, PT ;  /* 0x000000200600780c */ /* 0x040fe40003f06070 */
[C---:B------:R-:W-:Y:S02]  /*0100*/  ISETP.NE.U32.AND P2, PT, R6.reuse, RZ, PT ;  /* 0x000000ff0600720c */ /* 0x040fe40003f45070 */
[----:B------:R-:W-:Y:S02]  /*0110*/  LEA R14, R6, UR5, 0x2 ;  /* 0x00000005060e7c11 */ /* 0x000fe4000f8e10ff */
[----:B------:R-:W2:Y:S01]  /*0120*/  S2UR UR29, SR_CTAID.X ;  /* 0x00000000001d79c3 */ /* 0x000ea20000002500 */
[----:B----4-:R-:W-:-:S06]  /*0130*/  VIADD R11, R10, 0xffffffff ;  /* 0xffffffff0a0b7836 */ /* 0x010fcc0000000000 */
[----:B------:R3:W-:Y:S01]  /*0140*/  @!P0 STS [R14], RZ ;  /* 0x000000ff0e008388 */ /* 0x0007e20000000800 */
[----:B------:R-:W-:-:S03]  /*0150*/  NOP ;  /* 0x0000000000007918 */ /* 0x000fc60000000000 */
[----:B------:R3:W-:Y:S01]  /*0160*/  @!P2 STS [UR5+0x24], R2 ;  /* 0x00002402ff00a988 */ /* 0x0007e20008000805 */
[----:B-1----:R-:W-:-:S03]  /*0170*/  UIMAD UR4, UR6, UR4, UR28 ;  /* 0x00000004060472a4 */ /* 0x002fc6000f8e021c */
[----:B------:R3:W-:Y:S01]  /*0180*/  @!P2 STS [UR5+0x20], R11 ;  /* 0x0000200bff00a988 */ /* 0x0007e20008000805 */
[----:B--2---:R-:W-:-:S04]  /*0190*/  UIMAD UR4, UR4, UR7, UR29 ;  /* 0x00000007040472a4 */ /* 0x004fc8000f8e021d */
[----:B------:R-:W-:-:S04]  /*01a0*/  UIMAD UR4, UR4, 0x180, URZ ;  /* 0x00000180040478a4 */ /* 0x000fc8000f8e023f */
[----:B------:R-:W-:-:S04]  /*01b0*/  UIADD3 UR16, UP0, UR4, UR20, URZ ;  /* 0x0000001404107290 */ /* 0x000fc8000ff1e03f */
[----:B------:R-:W-:Y:S01]  /*01c0*/  ULEA.HI.X.SX32 UR17, UR4, UR21, 0x1, UP0 ;  /* 0x0000001504117291 */ /* 0x000fe200080f0e3f */
[----:B---3--:R-:W-:Y:S11]  /*01d0*/  @P2 BRA `(.L_x_1) ;  /* 0x0000000000182947 */ /* 0x008ff60003800000 */
[----:B------:R-:W1:Y:S01]  /*01e0*/  LDS R3, [UR5+0x8] ;  /* 0x00000805ff037984 */ /* 0x000e620008000800 */
[----:B------:R-:W2:Y:S01]  /*01f0*/  LDC.64 R8, c[0x0][0x210] ;  /* 0x00008400ff087b82 */ /* 0x000ea20000000a00 */
[----:B------:R-:W-:Y:S02]  /*0200*/  IMAD.MOV.U32 R4, RZ, RZ, 0x70 ;  /* 0x00000070ff047424 */ /* 0x000fe400078e00ff */
[----:B--2---:R2:W-:Y:S03]  /*0210*/  STS.64 [UR5], R8 ;  /* 0x00000008ff007988 */ /* 0x0045e60008000a05 */
[----:B-1----:R-:W-:-:S05]  /*0220*/  LOP3.LUT R3, R3, 0x10, R4, 0xd8, !PT ;  /* 0x0000001003037812 */ /* 0x002fca00078ed804 */
[----:B------:R2:W-:Y:S02]  /*0230*/  STS [UR5+0x8], R3 ;  /* 0x00000803ff007988 */ /* 0x0005e40008000805 */
.L_x_1:
[----:B------:R-:W-:Y:S05]  /*0240*/  BSYNC B0 ;  /* 0x0000000000007941 */ /* 0x000fea0003800000 */
.L_x_0:
[----:B------:R-:W-:Y:S04]  /*0250*/  BSSY B0, `(.L_x_2) ;  /* 0x000000a000007945 */ /* 0x000fe80003800000 */
[----:B------:R-:W-:Y:S05]  /*0260*/  @P2 BRA `(.L_x_3) ;  /* 0x0000000000202947 */ /* 0x000fea0003800000 */
[----:B--2---:R-:W1:Y:S01]  /*0270*/  LDS R3, [UR5+0x34] ;  /* 0x00003405ff037984 */ /* 0x004e620008000800 */
[----:B------:R-:W-:Y:S02]  /*0280*/  IMAD.MOV.U32 R4, RZ, RZ, 0x1f000000 ;  /* 0x1f000000ff047424 */ /* 0x000fe400078e00ff */
[----:B------:R-:W-:Y:S01]  /*0290*/  @!P2 IMAD.MOV.U32 R5, RZ, RZ, 0x3f ;  /* 0x0000003fff05a424 */ /* 0x000fe200078e00ff */
[----:B------:R-:W2:Y:S02]  /*02a0*/  @!P2 LDS R8, [UR5+0x38] ;  /* 0x00003805ff08a984 */ /* 0x000ea40008000800 */
[----:B-1----:R-:W-:Y:S02]  /*02b0*/  LOP3.LUT R3, R3, 0xff000000, R4, 0xb8, !PT ;  /* 0xff00000003037812 */ /* 0x002fe400078eb804 */
[----:B--2---:R-:W-:-:S03]  /*02c0*/  @!P2 LOP3.LUT R4, R8, 0xff, R5, 0xb8, !PT ;  /* 0x000000ff0804a812 */ /* 0x004fc600078eb805 */
[----:B------:R1:W-:Y:S04]  /*02d0*/  STS [UR5+0x34], R3 ;  /* 0x00003403ff007988 */ /* 0x0003e80008000805 */
[----:B------:R1:W-:Y:S02]  /*02e0*/  @!P2 STS [UR5+0x38], R4 ;  /* 0x00003804ff00a988 */ /* 0x0003e40008000805 */
.L_x_3:
[----:B------:R-:W-:Y:S05]  /*02f0*/  BSYNC B0 ;  /* 0x0000000000007941 */ /* 0x000fea0003800000 */
.L_x_2:
[----:B------:R-:W-:Y:S04]  /*0300*/  BSSY B0, `(.L_x_4) ;  /* 0x000000e000007945 */ /* 0x000fe80003800000 */
[----:B------:R-:W-:Y:S05]  /*0310*/  @P2 BRA `(.L_x_5) ;  /* 0x0000000000302947 */ /* 0x000fea0003800000 */
[----:B-1----:R-:W1:Y:S01]  /*0320*/  LDS R4, [UR5+0x34] ;  /* 0x00003405ff047984 */ /* 0x002e620008000800 */
[----:B------:R-:W3:Y:S03]  /*0330*/  LDC.64 R12, c[0x0][0x238] ;  /* 0x00008e00ff0c7b82 */ /* 0x000ee60000000a00 */
[----:B--2---:R-:W2:Y:S01]  /*0340*/  LDS R3, [UR5+0x1c] ;  /* 0x00001c05ff037984 */ /* 0x004ea20008000800 */
[C---:B---3--:R-:W-:Y:S01]  /*0350*/  SHF.L.U64.HI R8, R12.reuse, 0x1, R13 ;  /* 0x000000010c087819 */ /* 0x048fe2000001020d */
[----:B------:R-:W-:-:S03]  /*0360*/  IMAD.SHL.U32 R5, R12, 0x2, RZ ;  /* 0x000000020c057824 */ /* 0x000fc600078e00ff */
[--C-:B------:R-:W-:Y:S02]  /*0370*/  SHF.R.U32.HI R12, RZ, 0x4, R8.reuse ;  /* 0x00000004ff0c7819 */ /* 0x100fe40000011608 */
[----:B------:R-:W-:-:S05]  /*0380*/  SHF.R.U64 R5, R5, 0x4, R8 ;  /* 0x0000000405057819 */ /* 0x000fca0000001208 */
[----:B------:R3:W-:Y:S01]  /*0390*/  STS [UR5+0xc], R5 ;  /* 0x00000c05ff007988 */ /* 0x0007e20008000805 */
[----:B-1----:R-:W-:Y:S02]  /*03a0*/  LOP3.LUT R4, R4, 0x7, RZ, 0xb8, !PT ;  /* 0x0000000704047812 */ /* 0x002fe400078eb8ff */
[----:B--2---:R-:W-:-:S03]  /*03b0*/  LOP3.LUT R3, R3, 0xf, R12, 0xb8, !PT ;  /* 0x0000000f03037812 */ /* 0x004fc600078eb80c */
[----:B------:R3:W-:Y:S04]  /*03c0*/  STS [UR5+0x34], R4 ;  /* 0x00003404ff007988 */ /* 0x0007e80008000805 */
[----:B------:R3:W-:Y:S02]  /*03d0*/  STS [UR5+0x1c], R3 ;  /* 0x00001c03ff007988 */ /* 0x0007e40008000805 */
.L_x_5:
[----:B------:R-:W-:Y:S05]  /*03e0*/  BSYNC B0 ;  /* 0x0000000000007941 */ /* 0x000fea0003800000 */
.L_x_4:
[----:B------:R-:W-:Y:S04]  /*03f0*/  BSSY B1, `(.L_x_6) ;  /* 0x000001b000017945 */ /* 0x000fe80003800000 */
[----:B------:R-:W-:Y:S01]  /*0400*/  BSSY B0, `(.L_x_7) ;  /* 0x0000016000007945 */ /* 0x000fe20003800000 */
[----:B------:R-:W-:-:S03]  /*0410*/  IMAD.MOV.U32 R7, RZ, RZ, RZ ;  /* 0x000000ffff077224 */ /* 0x000fc600078e00ff */
[----:B------:R-:W-:Y:S05]  /*0420*/  @P2 BRA `(.L_x_8) ;  /* 0x0000000000202947 */ /* 0x000fea0003800000 */
[----:B-123--:R-:W1:Y:S02]  /*0430*/  LDS R3, [UR5+0x34] ;  /* 0x00003405ff037984 */ /* 0x00ee640008000800 */
[----:B-1----:R-:W-:-:S05]  /*0440*/  LOP3.LUT R3, R3, 0x38, RZ, 0xb8, !PT ;  /* 0x0000003803037812 */ /* 0x002fca00078eb8ff */
[----:B------:R1:W-:Y:S01]  /*0450*/  STS [UR5+0x34], R3 ;  /* 0x00003403ff007988 */ /* 0x0003e20008000805 */
[----:B------:R-:W-:Y:S05]  /*0460*/  @P2 BRA `(.L_x_9) ;  /* 0x0000000000202947 */ /* 0x000fea0003800000 */
[----:B-1----:R-:W1:Y:S01]  /*0470*/  LDS R3, [UR5+0x8] ;  /* 0x00000805ff037984 */ /* 0x002e620008000800 */
[----:B------:R-:W-:-:S05]  /*0480*/  IMAD.MOV.U32 R4, RZ, RZ, 0x780 ;  /* 0x00000780ff047424 */ /* 0x000fca00078e00ff */
[----:B-1----:R-:W-:-:S05]  /*0490*/  LOP3.LUT R3, R3, 0x500, R4, 0xd8, !PT ;  /* 0x0000050003037812 */ /* 0x002fca00078ed804 */
[----:B------:R4:W-:Y:S02]  /*04a0*/  STS [UR5+0x8], R3 ;  /* 0x00000803ff007988 */ /* 0x0009e40008000805 */
.L_x_8:
[----:B------:R-:W-:Y:S05]  /*04b0*/  @P2 BRA `(.L_x_10) ;  /* 0x0000000000282947 */ /* 0x000fea0003800000 */
[----:B-1234-:R-:W1:Y:S02]  /*04c0*/  LDS R3, [UR5+0x8] ;  /* 0x00000805ff037984 */ /* 0x01ee640008000800 */
[----:B-1----:R-:W-:-:S05]  /*04d0*/  LOP3.LUT R3, R3, 0x1800, RZ, 0xb8, !PT ;  /* 0x0000180003037812 */ /* 0x002fca00078eb8ff */
[----:B------:R2:W-:Y:S02]  /*04e0*/  STS [UR5+0x8], R3 ;  /* 0x00000803ff007988 */ /* 0x0005e40008000805 */
.L_x_9:
[----:B------:R-:W-:Y:S05]  /*04f0*/  @P2 BREAK B0 ;  /* 0x0000000000002942 */ /* 0x000fea0003800000 */
[----:B------:R-:W-:Y:S05]  /*0500*/  @P2 BRA `(.L_x_11) ;  /* 0x0000000000242947 */ /* 0x000fea0003800000 */
[----:B------:R-:W3:Y:S01]  /*0510*/  LDS R4, [UR5+0x8] ;  /* 0x00000805ff047984 */ /* 0x000ee20008000800 */
[----:B-12---:R-:W-:-:S05]  /*0520*/  IMAD.MOV.U32 R3, RZ, RZ, 0x6000 ;  /* 0x00006000ff037424 */ /* 0x006fca00078e00ff */
[----:B---3--:R-:W-:-:S04]  /*0530*/  LOP3.LUT R3, R4, 0x4000, R3, 0xd8, !PT ;  /* 0x0000400004037812 */ /* 0x008fc800078ed803 */
[----:B------:R-:W-:-:S05]  /*0540*/  LOP3.LUT R3, R3, 0x400000, RZ, 0xb8, !PT ;  /* 0x0040000003037812 */ /* 0x000fca00078eb8ff */
[----:B------:R5:W-:Y:S02]  /*0550*/  STS [UR5+0x8], R3 ;  /* 0x00000803ff007988 */ /* 0x000be40008000805 */
.L_x_10:
[----:B------:R-:W-:Y:S05]  /*0560*/  BSYNC B0 ;  /* 0x0000000000007941 */ /* 0x000fea0003800000 */
.L_x_7:
[----:B-12345:R-:W1:Y:S02]  /*0570*/  @!P2 LDS R3, [UR5+0x8] ;  /* 0x00000805ff03a984 */ /* 0x03ee640008000800 */
[----:B-1----:R-:W-:-:S05]  /*0580*/  @!P2 LOP3.LUT R3, R3, 0x8000, RZ, 0xb8, !PT ;  /* 0x000080000303a812 */ /* 0x002fca00078eb8ff */
[----:B------:R3:W-:Y:S02]  /*0590*/  @!P2 STS [UR5+0x8], R3 ;  /* 0x00000803ff00a988 */ /* 0x0007e40008000805 */
.L_x_11:
[----:B------:R-:W-:Y:S05]  /*05a0*/  BSYNC B1 ;  /* 0x0000000000017941 */ /* 0x000fea0003800000 */
.L_x_6:
[----:B------:R-:W-:Y:S05]  /*05b0*/  WARPSYNC.ALL ;  /* 0x0000000000007948 */ /* 0x000fea0003800000 */
[----:B-123--:R-:W1:Y:S02]  /*05c0*/  LDC R3, c[0x0][0x22c] ;  /* 0x00008b00ff037b82 */ /* 0x00ee640000000800 */
[----:B-1----:R-:W-:Y:S01]  /*05d0*/  VIADD R3, R3, 0xffffffff ;  /* 0xffffffff03037836 */ /* 0x002fe20000000000 */
[----:B------:R-:W-:Y:S06]  /*05e0*/  @P0 BRA `(.L_x_12) ;  /* 0x0000000000280947 */ /* 0x000fec0003800000 */
[----:B------:R-:W1:Y:S01]  /*05f0*/  S2R R4, SR_LANEID ;  /* 0x0000000000047919 */ /* 0x000e620000000000 */
[----:B------:R-:W-:Y:S05]  /*0600*/  WARPSYNC.ALL ;  /* 0x0000000000007948 */ /* 0x000fea0003800000 */
[----:B-1----:R-:W-:-:S05]  /*0610*/  IMAD.SHL.U32 R8, R4, 0x4, RZ ;  /* 0x0000000404087824 */ /* 0x002fca00078e00ff */
[----:B------:R-:W1:Y:S01]  /*0620*/  LDS R9, [R8+UR5] ;  /* 0x0000000508097984 */ /* 0x000e620008000800 */
[----:B------:R-:W-:-:S05]  /*0630*/  IADD3 R4, P1, R8, UR16, RZ ;  /* 0x0000001008047c10 */ /* 0x000fca000ff3e0ff */
[----:B------:R-:W-:-:S05]  /*0640*/  IMAD.X R5, RZ, RZ, UR17, P1 ;  /* 0x00000011ff057e24 */ /* 0x000fca00088e06ff */
[----:B-1----:R1:W2:Y:S01]  /*0650*/  ATOMG.E.EXCH.STRONG.GPU PT, RZ, [R4], R9 ;  /* 0x0000000904ff73a8 */ /* 0x0022a200041ee100 */
[----:B------:R-:W-:-:S04]  /*0660*/  DEPBAR {5,4,3,2,1,0} ;  /* 0x0000003f0000791a */ /* 0x000fc80000000000 */
[----:B------:R1:W-:Y:S01]  /*0670*/  UTMACCTL.IV [UR16] ;  /* 0x00000000100079b9 */ /* 0x0003e20008000000 */
[----:B------:R-:W-:Y:S01]  /*0680*/  NOP ;  /* 0x0000000000007918 */ /* 0x000fe20000000000 */
.L_x_12:
[----:B------:R-:W-:Y:S05]  /*0690*/  @P0 BRA `(.L_x_13) ;  /* 0x00000000000c0947 */ /* 0x000fea0003800000 */
[----:B------:R0:W-:Y:S01]  /*06a0*/  UTMACMDFLUSH ;  /* 0x00000000000079b7 */ /* 0x0001e20000000000 */
[----:B------:R-:W-:Y:S05]  /*06b0*/  @P0 BRA `(.L_x_13) ;  /* 0x0000000000040947 */ /* 0x000fea0003800000 */
[----:B------:R-:W-:-:S04]  /*06c0*/  DEPBAR.LE SB0, 0x0 ;  /* 0x000080000000791a */ /* 0x000fc80000000000 */
.L_x_13:
[----:B------:R-:W-:Y:S05]  /*06d0*/  WARPSYNC.ALL ;  /* 0x0000000000007948 */ /* 0x000fea0003800000 */
[----:B--2---:R-:W-:Y:S06]  /*06e0*/  BAR.SYNC.DEFER_BLOCKING 0x0 ;  /* 0x0000000000007b1d */ /* 0x004fec0000010000 */
[----:B------:R-:W-:Y:S02]  /*06f0*/  BSSY B1, `(.L_x_14) ;  /* 0x000000b000017945 */ /* 0x000fe40003800000 */
[----:B------:R-:W-:Y:S06]  /*0700*/  BAR.SYNC.DEFER_BLOCKING 0x0 ;  /* 0x0000000000007b1d */ /* 0x000fec0000010000 */
[----:B------:R2:W-:Y:S01]  /*0710*/  @!P0 STS [R14], RZ ;  /* 0x000000ff0e008388 */ /* 0x0005e20000000800 */
[----:B------:R-:W-:Y:S01]  /*0720*/  NOP ;  /* 0x0000000000007918 */ /* 0x000fe20000000000 */
[----:B------:R-:W-:Y:S05]  /*0730*/  @P2 BRA `(.L_x_15) ;  /* 0x0000000000182947 */ /* 0x000fea0003800000 */
[----:B-1----:R-:W1:Y:S01]  /*0740*/  LDS R4, [UR5+0x8] ;  /* 0x00000805ff047984 */ /* 0x002e620008000800 */
[----:B------:R-:W3:Y:S01]  /*0750*/  LDC.64 R8, c[0x0][0x218] ;  /* 0x00008600ff087b82 */ /* 0x000ee20000000a00 */
[----:B------:R-:W-:Y:S02]  /*0760*/  IMAD.MOV.U32 R5, RZ, RZ, 0x70 ;  /* 0x00000070ff057424 */ /* 0x000fe400078e00ff */
[----:B---3--:R3:W-:Y:S03]  /*0770*/  STS.64 [UR5], R8 ;  /* 0x00000008ff007988 */ /* 0x0087e60008000a05 */
[----:B-1----:R-:W-:-:S05]  /*0780*/  LOP3.LUT R4, R4, 0x10, R5, 0xd8, !PT ;  /* 0x0000001004047812 */ /* 0x002fca00078ed805 */
[----:B------:R3:W-:Y:S02]  /*0790*/  STS [UR5+0x8], R4 ;  /* 0x00000804ff007988 */ /* 0x0007e40008000805 */
.L_x_15:
[----:B-1----:R-:W-:Y:S05]  /*07a0*/  BSYNC B1 ;  /* 0x0000000000017941 */ /* 0x002fea0003800000 */
.L_x_14:
[----:B------:R-:W-:Y:S04]  /*07b0*/  BSSY B1, `(.L_x_16) ;  /* 0x000000a000017945 */ /* 0x000fe80003800000 */
[----:B------:R-:W-:Y:S05]  /*07c0*/  @P2 BRA `(.L_x_17) ;  /* 0x0000000000202947 */ /* 0x000fea0003800000 */
[----:B---3--:R-:W1:Y:S01]  /*07d0*/  LDS R4, [UR5+0x34] ;  /* 0x00003405ff047984 */ /* 0x008e620008000800 */
[----:B------:R-:W-:Y:S02]  /*07e0*/  IMAD.MOV.U32 R5, RZ, RZ, 0x3f000000 ;  /* 0x3f000000ff057424 */ /* 0x000fe400078e00ff */
[----:B------:R-:W-:Y:S01]  /*07f0*/  @!P2 IMAD.MOV.U32 R8, RZ, RZ, 0x1f ;  /* 0x0000001fff08a424 */ /* 0x000fe200078e00ff */
[----:B------:R-:W3:Y:S02]  /*0800*/  @!P2 LDS R9, [UR5+0x38] ;  /* 0x00003805ff09a984 */ /* 0x000ee40008000800 */
[----:B-1----:R-:W-:Y:S02]  /*0810*/  LOP3.LUT R4, R4, 0xff000000, R5, 0xb8, !PT ;  /* 0xff00000004047812 */ /* 0x002fe400078eb805 */
[----:B---3--:R-:W-:-:S03]  /*0820*/  @!P2 LOP3.LUT R5, R9, 0xff, R8, 0xb8, !PT ;  /* 0x000000ff0905a812 */ /* 0x008fc600078eb808 */
[----:B------:R1:W-:Y:S04]  /*0830*/  STS [UR5+0x34], R4 ;  /* 0x00003404ff007988 */ /* 0x0003e80008000805 */
[----:B------:R1:W-:Y:S02]  /*0840*/  @!P2 STS [UR5+0x38], R5 ;  /* 0x00003805ff00a988 */ /* 0x0003e40008000805 */
.L_x_17:
[----:B------:R-:W-:Y:S05]  /*0850*/  BSYNC B1 ;  /* 0x0000000000017941 */ /* 0x000fea0003800000 */
.L_x_16:
[----:B------:R-:W-:Y:S04]  /*0860*/  BSSY B1, `(.L_x_18) ;  /* 0x0000004000017945 */ /* 0x000fe80003800000 */
[----:B------:R-:W-:Y:S05]  /*0870*/  @P2 BRA `(.L_x_19) ;  /* 0x0000000000082947 */ /* 0x000fea0003800000 */
[----:B------:R4:W-:Y:S04]  /*0880*/  STS [UR5+0x24], R11 ;  /* 0x0000240bff007988 */ /* 0x0009e80008000805 */
[----:B------:R4:W-:Y:S02]  /*0890*/  STS [UR5+0x20], R3 ;  /* 0x00002003ff007988 */ /* 0x0009e40008000805 */
.L_x_19:
[----:B------:R-:W-:Y:S05]  /*08a0*/  BSYNC B1 ;  /* 0x0000000000017941 */ /* 0x000fea0003800000 */
.L_x_18:
[----:B------:R-:W-:Y:S04]  /*08b0*/  BSSY B1, `(.L_x_20) ;  /* 0x000000e000017945 */ /* 0x000fe80003800000 */
[----:B------:R-:W-:Y:S05]  /*08c0*/  @P2 BRA `(.L_x_21) ;  /* 0x0000000000302947 */ /* 0x000fea0003800000 */
[----:B-1----:R-:W1:Y:S01]  /*08d0*/  LDS R5, [UR5+0x34] ;  /* 0x00003405ff057984 */ /* 0x002e620008000800 */
[----:B---3--:R-:W3:Y:S03]  /*08e0*/  LDC.64 R8, c[0x0][0x240] ;  /* 0x00009000ff087b82 */ /* 0x008ee60000000a00 */
[----:B------:R-:W5:Y:S01]  /*08f0*/  LDS R4, [UR5+0x1c] ;  /* 0x00001c05ff047984 */ /* 0x000f620008000800 */
[C---:B---3--:R-:W-:Y:S01]  /*0900*/  SHF.L.U64.HI R9, R8.reuse, 0x1, R9 ;  /* 0x0000000108097819 */ /* 0x048fe20000010209 */
[----:B------:R-:W-:-:S03]  /*0910*/  IMAD.SHL.U32 R8, R8, 0x2, RZ ;  /* 0x0000000208087824 */ /* 0x000fc600078e00ff */
[--C-:B----4-:R-:W-:Y:S02]  /*0920*/  SHF.R.U32.HI R11, RZ, 0x4, R9.reuse ;  /* 0x00000004ff0b7819 */ /* 0x110fe40000011609 */
[----:B------:R-:W-:-:S05]  /*0930*/  SHF.R.U64 R8, R8, 0x4, R9 ;  /* 0x0000000408087819 */ /* 0x000fca0000001209 */
[----:B------:R3:W-:Y:S01]  /*0940*/  STS [UR5+0xc], R8 ;  /* 0x00000c08ff007988 */ /* 0x0007e20008000805 */
[----:B-1----:R-:W-:Y:S02]  /*0950*/  LOP3.LUT R5, R5, 0x7, RZ, 0xb8, !PT ;  /* 0x0000000705057812 */ /* 0x002fe400078eb8ff */
[----:B-----5:R-:W-:-:S03]  /*0960*/  LOP3.LUT R4, R4, 0xf, R11, 0xb8, !PT ;  /* 0x0000000f04047812 */ /* 0x020fc600078eb80b */
[----:B------:R3:W-:Y:S04]  /*0970*/  STS [UR5+0x34], R5 ;  /* 0x00003405ff007988 */ /* 0x0007e80008000805 */
[----:B------:R3:W-:Y:S02]  /*0980*/  STS [UR5+0x1c], R4 ;  /* 0x00001c04ff007988 */ /* 0x0007e40008000805 */
.L_x_21:
[----:B------:R-:W-:Y:S05]  /*0990*/  BSYNC B1 ;  /* 0x0000000000017941 */ /* 0x000fea0003800000 */
.L_x_20:
[----:B------:R-:W-:Y:S04]  /*09a0*/  BSSY B2, `(.L_x_22) ;  /* 0x000001a000027945 */ /* 0x000fe80003800000 */
[----:B------:R-:W-:Y:S04]  /*09b0*/  BSSY B1, `(.L_x_23) ;  /* 0x0000015000017945 */ /* 0x000fe80003800000 */
[----:B------:R-:W-:Y:S05]  /*09c0*/  @P2 BRA `(.L_x_24) ;  /* 0x0000000000202947 */ /* 0x000fea0003800000 */
[----:B-1-3--:R-:W1:Y:S02]  /*09d0*/  LDS R4, [UR5+0x34] ;  /* 0x00003405ff047984 */ /* 0x00ae640008000800 */
[----:B-1----:R-:W-:-:S05]  /*09e0*/  LOP3.LUT R4, R4, 0x38, RZ, 0xb8, !PT ;  /* 0x0000003804047812 */ /* 0x002fca00078eb8ff */
[----:B------:R1:W-:Y:S01]  /*09f0*/  STS [UR5+0x34], R4 ;  /* 0x00003404ff007988 */ /* 0x0003e20008000805 */
[----:B------:R-:W-:Y:S05]  /*0a00*/  @P2 BRA `(.L_x_25) ;  /* 0x0000000000202947 */ /* 0x000fea0003800000 */
[----:B-1----:R-:W1:Y:S01]  /*0a10*/  LDS R4, [UR5+0x8] ;  /* 0x00000805ff047984 */ /* 0x002e620008000800 */
[----:B------:R-:W-:-:S05]  /*0a20*/  IMAD.MOV.U32 R5, RZ, RZ, 0x780 ;  /* 0x00000780ff057424 */ /* 0x000fca00078e00ff */
[----:B-1----:R-:W-:-:S05]  /*0a30*/  LOP3.LUT R4, R4, 0x500, R5, 0xd8, !PT ;  /* 0x0000050004047812 */ /* 0x002fca00078ed805 */
[----:B------:R5:W-:Y:S02]  /*0a40*/  STS [UR5+0x8], R4 ;  /* 0x00000804ff007988 */ /* 0x000be40008000805 */
.L_x_24:
[----:B------:R-:W-:Y:S05]  /*0a50*/  @P2 BRA `(.L_x_26) ;  /* 0x0000000000282947 */ /* 0x000fea0003800000 */
[----:B-1-3-5:R-:W1:Y:S02]  /*0a60*/  LDS R4, [UR5+0x8] ;  /* 0x00000805ff047984 */ /* 0x02ae640008000800 */
[----:B-1----:R-:W-:-:S05]  /*0a70*/  LOP3.LUT R4, R4, 0x1800, RZ, 0xb8, !PT ;  /* 0x0000180004047812 */ /* 0x002fca00078eb8ff */
[----:B------:R3:W-:Y:S02]  /*0a80*/  STS [UR5+0x8], R4 ;  /* 0x00000804ff007988 */ /* 0x0007e40008000805 */
.L_x_25:
[----:B------:R-:W-:Y:S05]  /*0a90*/  @P2 BREAK B1 ;  /* 0x0000000000012942 */ /* 0x000fea0003800000 */
[----:B------:R-:W-:Y:S05]  /*0aa0*/  @P2 BRA `(.L_x_27) ;  /* 0x0000000000242947 */ /* 0x000fea0003800000 */
[----:B-1-3--:R-:W1:Y:S01]  /*0ab0*/  LDS R4, [UR5+0x8] ;  /* 0x00000805ff047984 */ /* 0x00ae620008000800 */
[----:B------:R-:W-:-:S05]  /*0ac0*/  IMAD.MOV.U32 R5, RZ, RZ, 0x6000 ;  /* 0x00006000ff057424 */ /* 0x000fca00078e00ff */
[----:B-1----:R-:W-:-:S04]  /*0ad0*/  LOP3.LUT R4, R4, 0x6000, R5, 0xd8, !PT ;  /* 0x0000600004047812 */ /* 0x002fc800078ed805 */
[----:B------:R-:W-:-:S05]  /*0ae0*/  LOP3.LUT R4, R4, 0x400000, RZ, 0xb8, !PT ;  /* 0x0040000004047812 */ /* 0x000fca00078eb8ff */
[----:B------:R1:W-:Y:S02]  /*0af0*/  STS [UR5+0x8], R4 ;  /* 0x00000804ff007988 */ /* 0x0003e40008000805 */
.L_x_26:
[----:B------:R-:W-:Y:S05]  /*0b00*/  BSYNC B1 ;  /* 0x0000000000017941 */ /* 0x000fea0003800000 */
.L_x_23:
[----:B-1-3-5:R-:W1:Y:S02]  /*0b10*/  @!P2 LDS R4, [UR5+0x8] ;  /* 0x00000805ff04a984 */ /* 0x02ae640008000800 */
[----:B-1----:R-:W-:-:S05]  /*0b20*/  @!P2 LOP3.LUT R4, R4, 0x8000, RZ, 0xb8, !PT ;  /* 0x000080000404a812 */ /* 0x002fca00078eb8ff */
[----:B------:R5:W-:Y:S02]  /*0b30*/  @!P2 STS [UR5+0x8], R4 ;  /* 0x00000804ff00a988 */ /* 0x000be40008000805 */
.L_x_27:
[----:B------:R-:W-:Y:S05]  /*0b40*/  BSYNC B2 ;  /* 0x0000000000027941 */ /* 0x000fea0003800000 */
.L_x_22:
[----:B------:R-:W-:Y:S05]  /*0b50*/  WARPSYNC.ALL ;  /* 0x0000000000007948 */ /* 0x000fea0003800000 */
[----:B------:R-:W-:-:S04]  /*0b60*/  UIADD3 UR19, UR4, 0x80, URZ ;  /* 0x0000008004137890 */ /* 0x000fc8000fffe03f */
[----:B------:R-:W-:-:S04]  /*0b70*/  UIADD3 UR18, UP0, UR19, UR20, URZ ;  /* 0x0000001413127290 */ /* 0x000fc8000ff1e03f */
[----:B------:R-:W-:Y:S01]  /*0b80*/  ULEA.HI.X.SX32 UR19, UR19, UR21, 0x1, UP0 ;  /* 0x0000001513137291 */ /* 0x000fe200080f0e3f */
[----:B------:R-:W-:Y:S11]  /*0b90*/  @P0 BRA `(.L_x_28) ;  /* 0x0000000000280947 */ /* 0x000ff60003800000 */
[----:B-1-3-5:R-:W1:Y:S01]  /*0ba0*/  S2R R4, SR_LANEID ;  /* 0x0000000000047919 */ /* 0x02ae620000000000 */
[----:B------:R-:W-:Y:S05]  /*0bb0*/  WARPSYNC.ALL ;  /* 0x0000000000007948 */ /* 0x000fea0003800000 */
[----:B-1----:R-:W-:-:S05]  /*0bc0*/  IMAD.SHL.U32 R8, R4, 0x4, RZ ;  /* 0x0000000404087824 */ /* 0x002fca00078e00ff */
[----:B------:R-:W1:Y:S01]  /*0bd0*/  LDS R9, [R8+UR5] ;  /* 0x0000000508097984 */ /* 0x000e620008000800 */
[----:B------:R-:W-:-:S05]  /*0be0*/  IADD3 R4, P1, R8, UR18, RZ ;  /* 0x0000001208047c10 */ /* 0x000fca000ff3e0ff */
[----:B------:R-:W-:-:S05]  /*0bf0*/  IMAD.X R5, RZ, RZ, UR19, P1 ;  /* 0x00000013ff057e24 */ /* 0x000fca00088e06ff */
[----:B-1----:R1:W3:Y:S01]  /*0c00*/  ATOMG.E.EXCH.STRONG.GPU PT, RZ, [R4], R9 ;  /* 0x0000000904ff73a8 */ /* 0x0022e200041ee100 */
[----:B------:R-:W-:-:S04]  /*0c10*/  DEPBAR {5,4,3,2,1,0} ;  /* 0x0000003f0000791a */ /* 0x000fc80000000000 */
[----:B------:R1:W-:Y:S01]  /*0c20*/  UTMACCTL.IV [UR18] ;  /* 0x00000000120079b9 */ /* 0x0003e20008000000 */
[----:B------:R-:W-:Y:S01]  /*0c30*/  NOP ;  /* 0x0000000000007918 */ /* 0x000fe20000000000 */
.L_x_28:
[----:B------:R-:W-:Y:S05]  /*0c40*/  @P0 BRA `(.L_x_29) ;  /* 0x00000000000c0947 */ /* 0x000fea0003800000 */
[----:B------:R0:W-:Y:S01]  /*0c50*/  UTMACMDFLUSH ;  /* 0x00000000000079b7 */ /* 0x0001e20000000000 */
[----:B------:R-:W-:Y:S05]  /*0c60*/  @P0 BRA `(.L_x_29) ;  /* 0x0000000000040947 */ /* 0x000fea0003800000 */
[----:B------:R-:W-:-:S04]  /*0c70*/  DEPBAR.LE SB0, 0x0 ;  /* 0x000080000000791a */ /* 0x000fc80000000000 */
.L_x_29:
[----:B------:R-:W-:Y:S05]  /*0c80*/  WARPSYNC.ALL ;  /* 0x0000000000007948 */ /* 0x000fea0003800000 */
[----:B---3--:R-:W-:Y:S06]  /*0c90*/  BAR.SYNC.DEFER_BLOCKING 0x0 ;  /* 0x0000000000007b1d */ /* 0x008fec0000010000 */
[----:B------:R-:W-:Y:S02]  /*0ca0*/  BSSY B2, `(.L_x_30) ;  /* 0x000000b000027945 */ /* 0x000fe40003800000 */
[----:B------:R-:W-:Y:S06]  /*0cb0*/  BAR.SYNC.DEFER_BLOCKING 0x0 ;  /* 0x0000000000007b1d */ /* 0x000fec0000010000 */
[----:B------:R3:W-:Y:S01]  /*0cc0*/  @!P0 STS [R14], RZ ;  /* 0x000000ff0e008388 */ /* 0x0007e20000000800 */
[----:B------:R-:W-:Y:S01]  /*0cd0*/  NOP ;  /* 0x0000000000007918 */ /* 0x000fe20000000000 */
[----:B------:R-:W-:Y:S05]  /*0ce0*/  @P2 BRA `(.L_x_31) ;  /* 0x0000000000182947 */ /* 0x000fea0003800000 */
[----:B-1---5:R-:W1:Y:S01]  /*0cf0*/  LDS R4, [UR5+0x8] ;  /* 0x00000805ff047984 */ /* 0x022e620008000800 */
[----:B------:R-:W5:Y:S01]  /*0d00*/  LDC.64 R8, c[0x0][0x220] ;  /* 0x00008800ff087b82 */ /* 0x000f620000000a00 */
[----:B------:R-:W-:Y:S02]  /*0d10*/  IMAD.MOV.U32 R5, RZ, RZ, 0x70 ;  /* 0x00000070ff057424 */ /* 0x000fe400078e00ff */
[----:B-----5:R5:W-:Y:S03]  /*0d20*/  STS.64 [UR5], R8 ;  /* 0x00000008ff007988 */ /* 0x020be60008000a05 */
[----:B-1----:R-:W-:-:S05]  /*0d30*/  LOP3.LUT R4, R4, 0x10, R5, 0xd8, !PT ;  /* 0x0000001004047812 */ /* 0x002fca00078ed805 */
[----:B------:R5:W-:Y:S02]  /*0d40*/  STS [UR5+0x8], R4 ;  /* 0x00000804ff007988 */ /* 0x000be40008000805 */
.L_x_31:
[----:B-1----:R-:W-:Y:S05]  /*0d50*/  BSYNC B2 ;  /* 0x0000000000027941 */ /* 0x002fea0003800000 */
.L_x_30:
[----:B------:R-:W-:Y:S04]  /*0d60*/  BSSY B3, `(.L_x_32) ;  /* 0x0000011000037945 */ /* 0x000fe80003800000 */
[----:B------:R-:W-:Y:S04]  /*0d70*/  BSSY B2, `(.L_x_33) ;  /* 0x000000e000027945 */ /* 0x000fe80003800000 */
[----:B------:R-:W-:Y:S05]  /*0d80*/  @P2 BRA `(.L_x_34) ;  /* 0x0000000000242947 */ /* 0x000fea0003800000 */
[----:B-----5:R-:W1:Y:S01]  /*0d90*/  LDS R4, [UR5+0x34] ;  /* 0x00003405ff047984 */ /* 0x020e620008000800 */
[----:B------:R-:W-:-:S05]  /*0da0*/  IMAD.MOV.U32 R5, RZ, RZ, 0x3f000000 ;  /* 0x3f000000ff057424 */ /* 0x000fca00078e00ff */
[----:B-1----:R-:W-:-:S05]  /*0db0*/  LOP3.LUT R4, R4, 0xff000000, R5, 0xb8, !PT ;  /* 0xff00000004047812 */ /* 0x002fca00078eb805 */
[----:B------:R1:W-:Y:S01]  /*0dc0*/  STS [UR5+0x34], R4 ;  /* 0x00003404ff007988 */ /* 0x0003e20008000805 */
[----:B------:R-:W-:Y:S05]  /*0dd0*/  @P2 BRA `(.L_x_35) ;  /* 0x00000000001c2947 */ /* 0x000fea0003800000 */
[----:B-1----:R-:W1:Y:S01]  /*0de0*/  LDS R4, [UR5+0x38] ;  /* 0x00003805ff047984 */ /* 0x002e620008000800 */
[----:B------:R-:W-:-:S05]  /*0df0*/  IMAD.MOV.U32 R5, RZ, RZ, 0x3f ;  /* 0x0000003fff057424 */ /* 0x000fca00078e00ff */
[----:B-1----:R-:W-:-:S05]  /*0e00*/  LOP3.LUT R4, R4, 0xff, R5, 0xb8, !PT ;  /* 0x000000ff04047812 */ /* 0x002fca00078eb805 */
[----:B------:R1:W-:Y:S02]  /*0e10*/  STS [UR5+0x38], R4 ;  /* 0x00003804ff007988 */ /* 0x0003e40008000805 */
.L_x_34:
[----:B------:R-:W-:Y:S05]  /*0e20*/  @P2 BREAK B2 ;  /* 0x0000000000022942 */ /* 0x000fea0003800000 */
[----:B------:R-:W-:Y:S05]  /*0e30*/  @P2 BRA `(.L_x_36) ;  /* 0x00000000000c2947 */ /* 0x000fea0003800000 */
[----:B------:R1:W-:Y:S02]  /*0e40*/  STS [UR5+0x20], R3 ;  /* 0x00002003ff007988 */ /* 0x0003e40008000805 */
.L_x_35:
[----:B------:R-:W-:Y:S05]  /*0e50*/  BSYNC B2 ;  /* 0x0000000000027941 */ /* 0x000fea0003800000 */
.L_x_33:
[----:B------:R1:W-:Y:S02]  /*0e60*/  @!P2 STS [UR5+0x24], R2 ;  /* 0x00002402ff00a988 */ /* 0x0003e40008000805 */
.L_x_36:
[----:B------:R-:W-:Y:S05]  /*0e70*/  BSYNC B3 ;  /* 0x0000000000037941 */ /* 0x000fea0003800000 */
.L_x_32:
[----:B------:R-:W-:Y:S05]  /*0e80*/  WARPSYNC.ALL ;  /* 0x0000000000007948 */ /* 0x000fea0003800000 */
[----:B------:R-:W-:Y:S04]  /*0e90*/  BSSY B3, `(.L_x_37) ;  /* 0x000000e000037945 */ /* 0x000fe80003800000 */
[----:B------:R-:W-:Y:S05]  /*0ea0*/  @P2 BRA `(.L_x_38) ;  /* 0x0000000000302947 */ /* 0x000fea0003800000 */
[----:B-1--4-:R-:W1:Y:S01]  /*0eb0*/  LDS R3, [UR5+0x34] ;  /* 0x00003405ff037984 */ /* 0x012e620008000800 */
[----:B-----5:R-:W4:Y:S03]  /*0ec0*/  LDC.64 R4, c[0x0][0x248] ;  /* 0x00009200ff047b82 */ /* 0x020f260000000a00 */
[----:B------:R-:W5:Y:S01]  /*0ed0*/  LDS R2, [UR5+0x1c] ;  /* 0x00001c05ff027984 */ /* 0x000f620008000800 */
[C---:B----4-:R-:W-:Y:S01]  /*0ee0*/  SHF.L.U64.HI R5, R4.reuse, 0x1, R5 ;  /* 0x0000000104057819 */ /* 0x050fe20000010205 */
[----:B------:R-:W-:-:S03]  /*0ef0*/  IMAD.SHL.U32 R4, R4, 0x2, RZ ;  /* 0x0000000204047824 */ /* 0x000fc600078e00ff */
[--C-:B------:R-:W-:Y:S02]  /*0f00*/  SHF.R.U32.HI R9, RZ, 0x4, R5.reuse ;  /* 0x00000004ff097819 */ /* 0x100fe40000011605 */
[----:B------:R-:W-:-:S05]  /*0f10*/  SHF.R.U64 R4, R4, 0x4, R5 ;  /* 0x0000000404047819 */ /* 0x000fca0000001205 */
[----:B------:R4:W-:Y:S01]  /*0f20*/  STS [UR5+0xc], R4 ;  /* 0x00000c04ff007988 */ /* 0x0009e20008000805 */
[----:B-1----:R-:W-:Y:S02]  /*0f30*/  LOP3.LUT R3, R3, 0x7, RZ, 0xb8, !PT ;  /* 0x0000000703037812 */ /* 0x002fe400078eb8ff */
[----:B-----5:R-:W-:-:S03]  /*0f40*/  LOP3.LUT R2, R2, 0xf, R9, 0xb8, !PT ;  /* 0x0000000f02027812 */ /* 0x020fc600078eb809 */
[----:B------:R4:W-:Y:S04]  /*0f50*/  STS [UR5+0x34], R3 ;  /* 0x00003403ff007988 */ /* 0x0009e80008000805 */
[----:B------:R4:W-:Y:S02]  /*0f60*/  STS [UR5+0x1c], R2 ;  /* 0x00001c02ff007988 */ /* 0x0009e40008000805 */
.L_x_38:
[----:B------:R-:W-:Y:S05]  /*0f70*/  BSYNC B3 ;  /* 0x0000000000037941 */ /* 0x000fea0003800000 */
.L_x_37:
[----:B------:R-:W-:Y:S04]  /*0f80*/  BSSY B3, `(.L_x_39) ;  /* 0x000001a000037945 */ /* 0x000fe80003800000 */
[----:B------:R-:W-:Y:S04]  /*0f90*/  BSSY B4, `(.L_x_40) ;  /* 0x0000015000047945 */ /* 0x000fe80003800000 */
[----:B------:R-:W-:Y:S05]  /*0fa0*/  @P2 BRA `(.L_x_41) ;  /* 0x0000000000202947 */ /* 0x000fea0003800000 */
[----:B-1--4-:R-:W1:Y:S02]  /*0fb0*/  LDS R2, [UR5+0x34] ;  /* 0x00003405ff027984 */ /* 0x012e640008000800 */
[----:B-1----:R-:W-:-:S05]  /*0fc0*/  LOP3.LUT R2, R2, 0x38, RZ, 0xb8, !PT ;  /* 0x0000003802027812 */ /* 0x002fca00078eb8ff */
[----:B------:R1:W-:Y:S01]  /*0fd0*/  STS [UR5+0x34], R2 ;  /* 0x00003402ff007988 */ /* 0x0003e20008000805 */
[----:B------:R-:W-:Y:S05]  /*0fe0*/  @P2 BRA `(.L_x_42) ;  /* 0x0000000000202947 */ /* 0x000fea0003800000 */
[----:B-1----:R-:W1:Y:S01]  /*0ff0*/  LDS R2, [UR5+0x8] ;  /* 0x00000805ff027984 */ /* 0x002e620008000800 */
[----:B------:R-:W-:-:S05]  /*1000*/  IMAD.MOV.U32 R3, RZ, RZ, 0x780 ;  /* 0x00000780ff037424 */ /* 0x000fca00078e00ff */
[----:B-1----:R-:W-:-:S05]  /*1010*/  LOP3.LUT R2, R2, 0x500, R3, 0xd8, !PT ;  /* 0x0000050002027812 */ /* 0x002fca00078ed803 */
[----:B------:R1:W-:Y:S02]  /*1020*/  STS [UR5+0x8], R2 ;  /* 0x00000802ff007988 */ /* 0x0003e40008000805 */
.L_x_41:
[----:B------:R-:W-:Y:S05]  /*1030*/  @P2 BRA `(.L_x_43) ;  /* 0x0000000000282947 */ /* 0x000fea0003800000 */
[----:B-1--4-:R-:W1:Y:S02]  /*1040*/  LDS R2, [UR5+0x8] ;  /* 0x00000805ff027984 */ /* 0x012e640008000800 */
[----:B-1----:R-:W-:-:S05]  /*1050*/  LOP3.LUT R2, R2, 0x1800, RZ, 0xb8, !PT ;  /* 0x0000180002027812 */ /* 0x002fca00078eb8ff */
[----:B------:R4:W-:Y:S02]  /*1060*/  STS [UR5+0x8], R2 ;  /* 0x00000802ff007988 */ /* 0x0009e40008000805 */
.L_x_42:
[----:B------:R-:W-:Y:S05]  /*1070*/  @P2 BREAK B4 ;  /* 0x0000000000042942 */ /* 0x000fea0003800000 */
[----:B------:R-:W-:Y:S05]  /*1080*/  @P2 BRA `(.L_x_44) ;  /* 0x0000000000242947 */ /* 0x000fea0003800000 */
[----:B-1--4-:R-:W1:Y:S01]  /*1090*/  LDS R2, [UR5+0x8] ;  /* 0x00000805ff027984 */ /* 0x012e620008000800 */
[----:B------:R-:W-:-:S05]  /*10a0*/  IMAD.MOV.U32 R3, RZ, RZ, 0x6000 ;  /* 0x00006000ff037424 */ /* 0x000fca00078e00ff */
[----:B-1----:R-:W-:-:S04]  /*10b0*/  LOP3.LUT R2, R2, 0x6000, R3, 0xd8, !PT ;  /* 0x0000600002027812 */ /* 0x002fc800078ed803 */
[----:B------:R-:W-:-:S05]  /*10c0*/  LOP3.LUT R2, R2, 0x400000, RZ, 0xb8, !PT ;  /* 0x0040000002027812 */ /* 0x000fca00078eb8ff */
[----:B------:R1:W-:Y:S02]  /*10d0*/  STS [UR5+0x8], R2 ;  /* 0x00000802ff007988 */ /* 0x0003e40008000805 */
.L_x_43:
[----:B------:R-:W-:Y:S05]  /*10e0*/  BSYNC B4 ;  /* 0x0000000000047941 */ /* 0x000fea0003800000 */
.L_x_40:
[----:B-1--4-:R-:W1:Y:S02]  /*10f0*/  @!P2 LDS R2, [UR5+0x8] ;  /* 0x00000805ff02a984 */ /* 0x012e640008000800 */
[----:B-1----:R-:W-:-:S05]  /*1100*/  @!P2 LOP3.LUT R2, R2, 0x8000, RZ, 0xb8, !PT ;  /* 0x000080000202a812 */ /* 0x002fca00078eb8ff */
[----:B------:R1:W-:Y:S02]  /*1110*/  @!P2 STS [UR5+0x8], R2 ;  /* 0x00000802ff00a988 */ /* 0x0003e40008000805 */
.L_x_44:
[----:B------:R-:W-:Y:S05]  /*1120*/  BSYNC B3 ;  /* 0x0000000000037941 */ /* 0x000fea0003800000 */
.L_x_39:
[----:B------:R-:W-:Y:S05]  /*1130*/  WARPSYNC.ALL ;  /* 0x0000000000007948 */ /* 0x000fea0003800000 */
[----:B------:R-:W-:Y:S01]  /*1140*/  UIADD3 UR4, UR4, 0x100, URZ ;  /* 0x0000010004047890 */ /* 0x000fe2000fffe03f */
[----:B------:R-:W-:Y:S01]  /*1150*/  ISETP.GE.AND P1, PT, R10, 0x1, PT ;  /* 0x000000010a00780c */ /* 0x000fe20003f26270 */
[----:B------:R-:W-:Y:S01]  /*1160*/  IMAD.MOV.U32 R24, RZ, RZ, RZ ;  /* 0x000000ffff187224 */ /* 0x000fe200078e00ff */
[----:B-----5:R-:W-:Y:S01]  /*1170*/  SHF.R.U32.HI R8, RZ, 0x5, R0 ;  /* 0x00000005ff087819 */ /* 0x020fe20000011600 */
[----:B------:R-:W-:-:S04]  /*1180*/  UIADD3 UR20, UP0, UR4, UR20, URZ ;  /* 0x0000001404147290 */ /* 0x000fc8000ff1e03f */
[----:B------:R-:W-:Y:S01]  /*1190*/  ULEA.HI.X.SX32 UR21, UR4, UR21, 0x1, UP0 ;  /* 0x0000001504157291 */ /* 0x000fe200080f0e3f */
[----:B------:R-:W-:Y:S11]  /*11a0*/  @P0 BRA `(.L_x_45) ;  /* 0x0000000000280947 */ /* 0x000ff60003800000 */
[----:B-1--4-:R-:W1:Y:S01]  /*11b0*/  S2R R2, SR_LANEID ;  /* 0x0000000000027919 */ /* 0x012e620000000000 */
[----:B------:R-:W-:Y:S05]  /*11c0*/  WARPSYNC.ALL ;  /* 0x0000000000007948 */ /* 0x000fea0003800000 */
[----:B-1----:R-:W-:-:S05]  /*11d0*/  IMAD.SHL.U32 R4, R2, 0x4, RZ ;  /* 0x0000000402047824 */ /* 0x002fca00078e00ff */
[----:B------:R-:W1:Y:S01]  /*11e0*/  LDS R5, [R4+UR5] ;  /* 0x0000000504057984 */ /* 0x000e620008000800 */
[----:B------:R-:W-:-:S05]  /*11f0*/  IADD3 R2, P3, R4, UR20, RZ ;  /* 0x0000001404027c10 */ /* 0x000fca000ff7e0ff */
[----:B------:R-:W-:-:S05]  /*1200*/  IMAD.X R3, RZ, RZ, UR21, P3 ;  /* 0x00000015ff037e24 */ /* 0x000fca00098e06ff */
[----:B-1----:R5:W4:Y:S01]  /*1210*/  ATOMG.E.EXCH.STRONG.GPU PT, RZ, [R2], R5 ;  /* 0x0000000502ff73a8 */ /* 0x002b2200041ee100 */
[----:B------:R-:W-:-:S04]  /*1220*/  DEPBAR {5,4,3,2,1,0} ;  /* 0x0000003f0000791a */ /* 0x000fc80000000000 */
[----:B------:R5:W-:Y:S01]  /*1230*/  UTMACCTL.IV [UR20] ;  /* 0x00000000140079b9 */ /* 0x000be20008000000 */
[----:B------:R-:W-:Y:S01]  /*1240*/  NOP ;  /* 0x0000000000007918 */ /* 0x000fe20000000000 */
.L_x_45:
[----:B------:R-:W-:Y:S05]  /*1250*/  @P0 BRA `(.L_x_46) ;  /* 0x00000000000c0947 */ /* 0x000fea0003800000 */
[----:B------:R0:W-:Y:S01]  /*1260*/  UTMACMDFLUSH ;  /* 0x00000000000079b7 */ /* 0x0001e20000000000 */
[----:B------:R-:W-:Y:S05]  /*1270*/  @P0 BRA `(.L_x_46) ;  /* 0x0000000000040947 */ /* 0x000fea0003800000 */
[----:B------:R-:W-:-:S04]  /*1280*/  DEPBAR.LE SB0, 0x0 ;  /* 0x000080000000791a */ /* 0x000fc80000000000 */
.L_x_46:
[----:B------:R-:W-:Y:S05]  /*1290*/  WARPSYNC.ALL ;  /* 0x0000000000007948 */ /* 0x000fea0003800000 */
[----:B----4-:R-:W-:Y:S01]  /*12a0*/  BAR.SYNC.DEFER_BLOCKING 0x0 ;  /* 0x0000000000007b1d */ /* 0x010fe20000010000 */
[----:B------:R-:W-:Y:S01]  /*12b0*/  R2UR UR23, R8 ;  /* 0x00000000081772ca */ /* 0x000fe200000e0000 */
[----:B------:R-:W-:Y:S01]  /*12c0*/  USHF.L.U32 UR22, UR28, 0x7, URZ ;  /* 0x000000071c167899 */ /* 0x000fe2000800063f */
[----:B------:R-:W-:Y:S01]  /*12d0*/  IMAD.MOV.U32 R25, RZ, RZ, RZ ;  /* 0x000000ffff197224 */ /* 0x000fe200078e00ff */
[----:B------:R-:W-:Y:S01]  /*12e0*/  USHF.L.U32 UR11, UR29, 0x6, URZ ;  /* 0x000000061d0b7899 */ /* 0x000fe2000800063f */
[----:B------:R-:W-:Y:S01]  /*12f0*/  CS2R R26, SRZ ;  /* 0x00000000001a7805 */ /* 0x000fe2000001ff00 */
[----:B------:R-:W-:Y:S01]  /*1300*/  VOTEU.ALL UP0, P2 ;  /* 0x00000000003f7886 */ /* 0x000fe20001000000 */
[----:B------:R-:W-:Y:S01]  /*1310*/  UMOV UR6, 0x1 ;  /* 0x0000000100067882 */ /* 0x000fe20000000000 */
[----:B------:R-:W-:Y:S01]  /*1320*/  VOTEU.ALL UP1, P2 ;  /* 0x00000000003f7886 */ /* 0x000fe20001020000 */
[----:B------:R-:W-:-:S02]  /*1330*/  CS2R R28, SRZ ;  /* 0x00000000001c7805 */ /* 0x000fc4000001ff00 */
[----:B------:R-:W-:Y:S01]  /*1340*/  CS2R R30, SRZ ;  /* 0x00000000001e7805 */ /* 0x000fe2000001ff00 */
[----:B------:R-:W-:-:S04]  /*1350*/  @!UP0 UIADD3 UR8, -UR6, 0x100000, URZ ;  /* 0x0010000006088890 */ /* 0x000fc8000fffe13f */
[----:B------:R-:W-:Y:S02]  /*1360*/  @!UP0 USHF.L.U32 UR9, UR8, 0xb, URZ ;  /* 0x0000000b08098899 */ /* 0x000fe4000800063f */
[----:B------:R-:W-:Y:S01]  /*1370*/  @!UP0 USHF.L.U32 UR8, UR8, 0x1, URZ ;  /* 0x0000000108088899 */ /* 0x000fe2000800063f */
[----:B------:R-:W-:Y:S01]  /*1380*/  CS2R R32, SRZ ;  /* 0x0000000000207805 */ /* 0x000fe2000001ff00 */
[----:B------:R-:W-:-:S04]  /*1390*/  @!UP0 UIADD3 UR6, -UR6, 0x100000, URZ ;  /* 0x0010000006068890 */ /* 0x000fc8000fffe13f */
[----:B------:R-:W-:Y:S02]  /*13a0*/  @!UP0 USHF.L.U32 UR7, UR6, 0xb, URZ ;  /* 0x0000000b06078899 */ /* 0x000fe4000800063f */
[----:B------:R-:W-:Y:S01]  /*13b0*/  @!UP0 USHF.L.U32 UR6, UR6, 0x1, URZ ;  /* 0x0000000106068899 */ /* 0x000fe2000800063f */
[----:B------:R-:W-:Y:S01]  /*13c0*/  CS2R R34, SRZ ;  /* 0x0000000000227805 */ /* 0x000fe2000001ff00 */
[----:B------:R-:W-:Y:S01]  /*13d0*/  VOTEU.ALL UP0, P2 ;  /* 0x00000000003f7886 */ /* 0x000fe20001000000 */
[----:B------:R-:W-:Y:S02]  /*13e0*/  CS2R R36, SRZ ;  /* 0x0000000000247805 */ /* 0x000fe4000001ff00 */
[----:B------:R-:W-:Y:S02]  /*13f0*/  CS2R R38, SRZ ;  /* 0x0000000000267805 */ /* 0x000fe4000001ff00 */
[----:B------:R-:W-:Y:S02]  /*1400*/  CS2R R40, SRZ ;  /* 0x0000000000287805 */ /* 0x000fe4000001ff00 */
[----:B------:R-:W-:-:S02]  /*1410*/  CS2R R42, SRZ ;  /* 0x00000000002a7805 */ /* 0x000fc4000001ff00 */
[----:B------:R-:W-:Y:S02]  /*1420*/  CS2R R44, SRZ ;  /* 0x00000000002c7805 */ /* 0x000fe4000001ff00 */
[----:B------:R-:W-:Y:S02]  /*1430*/  CS2R R46, SRZ ;  /* 0x00000000002e7805 */ /* 0x000fe4000001ff00 */
[----:B------:R-:W-:Y:S02]  /*1440*/  CS2R R48, SRZ ;  /* 0x0000000000307805 */ /* 0x000fe4000001ff00 */
[----:B------:R-:W-:Y:S01]  /*1450*/  CS2R R50, SRZ ;  /* 0x0000000000327805 */ /* 0x000fe2000001ff00 */
[----:B------:R-:W4:Y:S02]  /*1460*/  FENCE.VIEW.ASYNC.S ;  /* 0x00000000000073c6 */ /* 0x000f240000000000 */
[----:B----4-:R4:W1:Y:S02]  /*1470*/  @!UP0 SYNCS.EXCH.64 URZ, [UR5+0x6000], UR8 ;  /* 0x00600008053f85b2 */ /* 0x0108640008000100 */
[----:B-1----:R-:W-:Y:S01]  /*1480*/  BAR.SYNC.DEFER_BLOCKING 0x0 ;  /* 0x0000000000007b1d */ /* 0x002fe20000010000 */
[----:B------:R-:W-:-:S02]  /*1490*/  CS2R R52, SRZ ;  /* 0x0000000000347805 */ /* 0x000fc4000001ff00 */
[----:B------:R-:W-:-:S03]  /*14a0*/  CS2R R54, SRZ ;  /* 0x0000000000367805 */ /* 0x000fc6000001ff00 */
[----:B------:R4:W1:Y:S01]  /*14b0*/  @!UP1 SYNCS.EXCH.64 URZ, [UR5+0x6008], UR6 ;  /* 0x00600806053f95b2 */ /* 0x0008620008000100 */
[----:B------:R-:W-:Y:S05]  /*14c0*/  @!P1 BRA `(.L_x_47) ;  /* 0x0000000400509947 */ /* 0x000fea0003800000 */
[----:B------:R-:W-:Y:S02]  /*14d0*/  CS2R R24, SRZ ;  /* 0x0000000000187805 */ /* 0x000fe4000001ff00 */
[----:B------:R-:W-:Y:S02]  /*14e0*/  CS2R R26, SRZ ;  /* 0x00000000001a7805 */ /* 0x000fe4000001ff00 */
[----:B------:R-:W-:Y:S02]  /*14f0*/  CS2R R28, SRZ ;  /* 0x00000000001c7805 */ /* 0x000fe4000001ff00 */
[----:B------:R-:W-:Y:S02]  /*1500*/  CS2R R30, SRZ ;  /* 0x00000000001e7805 */ /* 0x000fe4000001ff00 */
[----:B------:R-:W-:Y:S02]  /*1510*/  CS2R R32, SRZ ;  /* 0x0000000000207805 */ /* 0x000fe4000001ff00 */
[----:B------:R-:W-:-:S02]  /*1520*/  CS2R R34, SRZ ;  /* 0x0000000000227805 */ /* 0x000fc4000001ff00 */
        /* <DEDUP_REMOVED lines=10> */
[----:B------:R-:W-:Y:S01]  /*15d0*/  UMOV UR4, URZ ;  /* 0x0000003f00047c82 */ /* 0x000fe20008000000 */
[----:B------:R-:W-:-:S05]  /*15e0*/  UMOV UR10, URZ ;  /* 0x0000003f000a7c82 */ /* 0x000fca0008000000 */
.L_x_49:
[----:B-1----:R-:W-:Y:S01]  /*15f0*/  BAR.SYNC.DEFER_BLOCKING 0x0 ;  /* 0x0000000000007b1d */ /* 0x002fe20000010000 */
[----:B------:R-:W-:Y:S01]  /*1600*/  ULEA UR15, UR4, UR5, 0x3 ;  /* 0x00000005040f7291 */ /* 0x000fe2000f8e183f */
[----:B-----5:R-:W-:Y:S01]  /*1610*/  @!P2 IMAD.MOV.U32 R2, RZ, RZ, 0x3000 ;  /* 0x00003000ff02a424 */ /* 0x020fe200078e00ff */
[----:B------:R-:W-:Y:S01]  /*1620*/  ELECT P0, URZ, PT ;  /* 0x00000000003f782f */ /* 0x000fe20003800000 */
[----:B----4-:R-:W-:-:S03]  /*1630*/  ULEA UR8, UR4, UR5, 0xc ;  /* 0x0000000504087291 */ /* 0x010fc6000f8e603f */
[----:B------:R-:W-:Y:S02]  /*1640*/  ISETP.LT.U32.AND P0, PT, R6, 0x20, P0 ;  /* 0x000000200600780c */ /* 0x000fe40000701070 */
[----:B------:R-:W-:Y:S01]  /*1650*/  ELECT P1, URZ, PT ;  /* 0x00000000003f782f */ /* 0x000fe20003820000 */
[----:B------:R-:W-:-:S03]  /*1660*/  UIADD3 UR8, UR8, 0x4000, URZ ;  /* 0x0000400008087890 */ /* 0x000fc6000fffe03f */
[----:B------:R-:W-:Y:S01]  /*1670*/  ISETP.LT.U32.AND P1, PT, R6, 0x40, P1 ;  /* 0x000000400600780c */ /* 0x000fe20000f21070 */
[----:B------:R-:W-:Y:S02]  /*1680*/  ULEA UR14, UR4, UR5, 0xd ;  /* 0x00000005040e7291 */ /* 0x000fe4000f8e683f */
[----:B------:R-:W-:Y:S01]  /*1690*/  ULOP3.LUT UR26, UR23, 0x1, URZ, 0xc0, !UPT ;  /* 0x00000001171a7892 */ /* 0x000fe2000f8ec03f */
[----:B------:R-:W-:-:S03]  /*16a0*/  UMOV UR27, UR10 ;  /* 0x0000000a001b7c82 */ /* 0x000fc60008000000 */
[----:B------:R-:W-:Y:S01]  /*16b0*/  ULEA UR24, UR26, UR14, 0xc ;  /* 0x0000000e1a187291 */ /* 0x000fe2000f8e603f */
[----:B------:R-:W-:Y:S01]  /*16c0*/  VOTEU.ANY UP0, P0 ;  /* 0x00000000003f7886 */ /* 0x000fe20000000100 */
[----:B------:R-:W-:Y:S01]  /*16d0*/  VOTEU.ANY UP2, P0 ;  /* 0x00000000003f7886 */ /* 0x000fe20000040100 */
[----:B------:R-:W-:Y:S01]  /*16e0*/  ULEA UR26, UR26, UR22, 0x6 ;  /* 0x000000161a1a7291 */ /* 0x000fe2000f8e303f */
[----:B------:R1:W-:Y:S02]  /*16f0*/  @!P2 SYNCS.ARRIVE.TRANS64 RZ, [UR15+0x6000], R2 ;  /* 0x00600002ffffa9a7 */ /* 0x0003e4000800000f */
[----:B------:R-:W-:Y:S01]  /*1700*/  VOTEU.ANY UP1, P1 ;  /* 0x00000000003f7886 */ /* 0x000fe20000820100 */
[----:B------:R-:W-:Y:S01]  /*1710*/  @UP0 UIADD3 UR9, UR15, 0x6000, URZ ;  /* 0x000060000f090890 */ /* 0x000fe2000fffe03f */
[----:B------:R-:W-:Y:S01]  /*1720*/  @UP0 UMOV UR6, UR16 ;  /* 0x0000001000060c82 */ /* 0x000fe20008000000 */
[----:B------:R-:W-:Y:S01]  /*1730*/  @UP0 UMOV UR7, UR17 ;  /* 0x0000001100070c82 */ /* 0x000fe20008000000 */
[----:B------:R-:W-:Y:S01]  /*1740*/  BAR.SYNC.DEFER_BLOCKING 0x0 ;  /* 0x0000000000007b1d */ /* 0x000fe20000010000 */
[----:B------:R-:W-:Y:S01]  /*1750*/  @UP1 UIADD3 UR25, UR15, 0x6000, URZ ;  /* 0x000060000f191890 */ /* 0x000fe2000fffe03f */
[----:B-1----:R-:W-:-:S04]  /*1760*/  SHF.L.U32 R2, R7, 0x1f, RZ ;  /* 0x0000001f07027819 */ /* 0x002fc800000006ff */
[----:B------:R-:W-:Y:S01]  /*1770*/  VOTEU.ANY UP3, P1 ;  /* 0x00000000003f7886 */ /* 0x000fe20000860100 */
[----:B------:R-:W-:Y:S01]  /*1780*/  @UP1 UMOV UR12, UR18 ;  /* 0x00000012000c1c82 */ /* 0x000fe20008000000 */
[----:B------:R-:W-:Y:S01]  /*1790*/  @UP1 UMOV UR13, UR19 ;  /* 0x00000013000d1c82 */ /* 0x000fe20008000000 */
[----:B------:R1:W-:Y:S01]  /*17a0*/  @UP2 UTMALDG.2D [UR8], [UR6] ;  /* 0x00000008060025b4 */ /* 0x0003e20008008000 */
[----:B------:R4:W-:Y:S06]  /*17b0*/  MEMBAR.ALL.CTA ;  /* 0x0000000000007992 */ /* 0x0009ec0000008000 */
[----:B----4-:R-:W4:Y:S02]  /*17c0*/  FENCE.VIEW.ASYNC.S ;  /* 0x00000000000073c6 */ /* 0x010f240000000000 */
[----:B----4-:R-:W-:Y:S06]  /*17d0*/  BAR.SYNC.DEFER_BLOCKING 0x0 ;  /* 0x0000000000007b1d */ /* 0x010fec0000010000 */
[----:B------:R1:W-:Y:S02]  /*17e0*/  @UP3 UTMALDG.2D [UR24], [UR12] ;  /* 0x000000180c0035b4 */ /* 0x0003e40008008000 */
[----:B------:R-:W-:Y:S06]  /*17f0*/  BAR.SYNC.DEFER_BLOCKING 0x0 ;  /* 0x0000000000007b1d */ /* 0x000fec0000010000 */
[----:B------:R-:W4:Y:S02]  /*1800*/  SYNCS.PHASECHK.TRANS64.TRYWAIT P0, [UR15+0x6000], R2 ;  /* 0x00600002ff0075a7 */ /* 0x000f24000800014f */
[----:B-1--4-:R-:W-:Y:S05]  /*1810*/  @!P0 BRA `(.L_x_48) ;  /* 0x0000000400648947 */ /* 0x012fea0003800000 */
.L_x_50:
[----:B------:R-:W-:Y:S01]  /*1820*/  USHF.L.U32 UR6, UR23, 0x6, URZ ;  /* 0x0000000617067899 */ /* 0x000fe2000800063f */
[----:B------:R-:W-:Y:S02]  /*1830*/  WARPGROUP.DEPBAR.LE gsb0, 0x0 ;  /* 0x00008000000079c5 */ /* 0x000fe40000010000 */
[----:B------:R-:W-:Y:S01]  /*1840*/  USHF.R.U32.HI UR7, URZ, 0x4, UR8 ;  /* 0x000000043f077899 */ /* 0x000fe20008011608 */
[----:B------:R-:W-:Y:S01]  /*1850*/  WARPGROUP.ARRIVE ;  /* 0x00000000000079c5 */ /* 0x000fe20000000000 */
[----:B------:R-:W-:Y:S01]  /*1860*/  ULOP3.LUT UR6, UR6, 0x100, URZ, 0xc0, !UPT ;  /* 0x0000010006067892 */ /* 0x000fe2000f8ec03f */
[----:B------:R-:W1:Y:S01]  /*1870*/  LDC R2, c[0x0][0x230] ;  /* 0x00008c00ff027b82 */ /* 0x000e620000000800 */
[----:B------:R-:W-:Y:S01]  /*1880*/  UMOV UR13, 0x80000020 ;  /* 0x80000020000d7882 */ /* 0x000fe20000000000 */
[----:B------:R-:W-:Y:S01]  /*1890*/  UMOV UR15, 0x40000040 ;  /* 0x40000040000f7882 */ /* 0x000fe20000000000 */
[----:B------:R-:W-:Y:S02]  /*18a0*/  ULEA.HI UR8, UR14, UR6, URZ, 0x1c ;  /* 0x000000060e087291 */ /* 0x000fe4000f8fe03f */
[----:B------:R-:W-:-:S02]  /*18b0*/  USGXT.U32 UR6, UR7, 0xe ;  /* 0x0000000e0706789a */ /* 0x000fc40008000000 */
[----:B------:R-:W-:Y:S02]  /*18c0*/  ULOP3.LUT UR8, UR8, 0x3fff, URZ, 0xc0, !UPT ;  /* 0x00003fff08087892 */ /* 0x000fe4000f8ec03f */
[----:B------:R-:W-:Y:S02]  /*18d0*/  UIADD3 UR10, UR10, 0x20, URZ ;  /* 0x000000200a0a7890 */ /* 0x000fe4000fffe03f */
[----:B------:R-:W-:Y:S01]  /*18e0*/  UIADD3 UR4, UR4, 0x1, URZ ;  /* 0x0000000104047890 */ /* 0x000fe2000fffe03f */
[----:B------:R-:W-:Y:S02]  /*18f0*/  UMOV UR12, UR6 ;  /* 0x00000006000c7c82 */ /* 0x000fe40008000000 */
[----:B------:R-:W-:Y:S01]  /*1900*/  UMOV UR14, UR8 ;  /* 0x00000008000e7c82 */ /* 0x000fe20008000000 */
[----:B------:R-:W-:Y:S01]  /*1910*/  UMOV UR7, URZ ;  /* 0x0000003f00077c82 */ /* 0x000fe20008000000 */
[----:B------:R-:W-:Y:S01]  /*1920*/  HGMMA.64x64x16.F32.BF16 R24, gdesc[UR12].tnspB, R24 ;  /* 0x40e000000c1879f0 */ /* 0x000fe20008701818 */
[----:B------:R-:W-:Y:S01]  /*1930*/  UMOV UR12, 0xfffffffe ;  /* 0xfffffffe000c7882 */ /* 0x000fe20000000000 */
[----:B------:R-:W-:Y:S01]  /*1940*/  UMOV UR13, 0x7fffffdf ;  /* 0x7fffffdf000d7882 */ /* 0x000fe20000000000 */
[----:B------:R-:W-:Y:S01]  /*1950*/  UMOV UR14, 0x80 ;  /* 0x00000080000e7882 */ /* 0x000fe20000000000 */
[----:B------:R-:W-:Y:S01]  /*1960*/  UMOV UR15, 0x40000040 ;  /* 0x40000040000f7882 */ /* 0x000fe20000000000 */
[----:B------:R-:W-:Y:S01]  /*1970*/  UMOV UR9, URZ ;  /* 0x0000003f00097c82 */ /* 0x000fe20008000000 */
[----:B------:R-:W-:Y:S01]  /*1980*/  UISETP.NE.U32.AND UP0, UPT, UR4, 0x2, UPT ;  /* 0x000000020400788c */ /* 0x000fe2000bf05070 */
[----:B-1----:R-:W-:Y:S01]  /*1990*/  ISETP.LE.AND P0, PT, R2, UR10, PT ;  /* 0x0000000a02007c0c */ /* 0x002fe2000bf03270 */
[----:B------:R-:W-:-:S02]  /*19a0*/  UIADD3.64 UR12, UR6, -UR12, URZ ;  /* 0x8000000c060c7297 */ /* 0x000fc4000fffe03f */
[----:B------:R-:W-:Y:S02]  /*19b0*/  UIADD3.64 UR14, UR8, UR14, URZ ;  /* 0x0000000e080e7297 */ /* 0x000fe4000fffe03f */
[----:B------:R-:W-:Y:S02]  /*19c0*/  USEL UR6, URZ, 0x1, UP0 ;  /* 0x000000013f067887 */ /* 0x000fe40008000000 */
[----:B------:R-:W-:-:S04]  /*19d0*/  USEL UR4, UR4, URZ, UP0 ;  /* 0x0000003f04047287 */ /* 0x000fc80008000000 */
[----:B------:R-:W-:Y:S01]  /*19e0*/  LOP3.LUT R7, R7, UR6, RZ, 0x3c, !PT ;  /* 0x0000000607077c12 */ /* 0x000fe2000f8e3cff */
[----:B------:R-:W-:Y:S01]  /*19f0*/  HGMMA.64x64x16.F32.BF16 R24, gdesc[UR12].tnspB, R24, gsb0 ;  /* 0x40e000000c1879f0 */ /* 0x000fe20008001818 */
[----:B------:R-:W-:Y:S06]  /*1a00*/  @!P0 BRA `(.L_x_49) ;  /* 0xfffffff800f88947 */ /* 0x000fec000383ffff */
.L_x_47:
[----:B------:R-:W-:Y:S02]  /*1a10*/  WARPGROUP.DEPBAR.LE gsb0, 0x0 ;  /* 0x00008000000079c5 */ /* 0x000fe40000010000 */
[----:B-1----:R-:W-:Y:S01]  /*1a20*/  BAR.SYNC.DEFER_BLOCKING 0x0 ;  /* 0x0000000000007b1d */ /* 0x002fe20000010000 */
[C---:B-----5:R-:W-:Y:S01]  /*1a30*/  IMAD.SHL.U32 R2, R0.reuse, 0x80, RZ ;  /* 0x0000008000027824 */ /* 0x060fe200078e00ff */
[----:B------:R-:W-:Y:S01]  /*1a40*/  F2FP.BF16.F32.PACK_AB R24, R25, R24 ;  /* 0x000000181918723e */ /* 0x000fe200000010ff */
[----:B------:R-:W-:Y:S01]  /*1a50*/  IMAD.SHL.U32 R3, R0, 0x40, RZ ;  /* 0x0000004000037824 */ /* 0x000fe200078e00ff */
[----:B------:R-:W-:Y:S02]  /*1a60*/  F2FP.BF16.F32.PACK_AB R25, R27, R26 ;  /* 0x0000001a1b19723e */ /* 0x000fe400000010ff */
[----:B------:R-:W-:Y:S02]  /*1a70*/  ELECT P0, URZ, PT ;  /* 0x00000000003f782f */ /* 0x000fe40003800000 */
[----:B------:R-:W-:Y:S01]  /*1a80*/  LOP3.LUT R2, R2, 0x780, RZ, 0xc0, !PT ;  /* 0x0000078002027812 */ /* 0x000fe200078ec0ff */
[----:B------:R-:W-:Y:S01]  /*1a90*/  ULOP3.LUT UR23, UR23, 0x1, URZ, 0xc0, !UPT ;  /* 0x0000000117177892 */ /* 0x000fe2000f8ec03f */
[----:B------:R-:W-:Y:S01]  /*1aa0*/  F2FP.BF16.F32.PACK_AB R32, R33, R32 ;  /* 0x000000202120723e */ /* 0x000fe200000010ff */
[----:B------:R-:W-:Y:S01]  /*1ab0*/  UMOV UR10, UR11 ;  /* 0x0000000b000a7c82 */ /* 0x000fe20008000000 */
[----:B------:R-:W-:Y:S01]  /*1ac0*/  LOP3.LUT R4, R2, 0x3800, R3, 0xf8, !PT ;  /* 0x0000380002047812 */ /* 0x000fe200078ef803 */
[----:B------:R-:W-:Y:S01]  /*1ad0*/  IMAD.SHL.U32 R2, R0, 0x10, RZ ;  /* 0x0000001000027824 */ /* 0x000fe200078e00ff */
[----:B------:R-:W-:Y:S01]  /*1ae0*/  F2FP.BF16.F32.PACK_AB R26, R29, R28 ;  /* 0x0000001c1d1a723e */ /* 0x000fe200000010ff */
[----:B----4-:R-:W-:Y:S01]  /*1af0*/  ULEA UR8, UR23, UR5, 0xd ;  /* 0x0000000517087291 */ /* 0x010fe2000f8e683f */
[----:B------:R-:W-:Y:S01]  /*1b00*/  F2FP.BF16.F32.PACK_AB R27, R31, R30 ;  /* 0x0000001e1f1b723e */ /* 0x000fe200000010ff */
[----:B------:R-:W-:Y:S01]  /*1b10*/  ULEA UR9, UR23, UR22, 0x6 ;  /* 0x0000001617097291 */ /* 0x000fe2000f8e303f */
[----:B------:R-:W-:-:S02]  /*1b20*/  LOP3.LUT R3, R2, 0x70, RZ, 0xc0, !PT ;  /* 0x0000007002037812 */ /* 0x000fc400078ec0ff */
[----:B------:R-:W-:Y:S02]  /*1b30*/  F2FP.BF16.F32.PACK_AB R33, R35, R34 ;  /* 0x000000222321723e */ /* 0x000fe400000010ff */
[----:B------:R-:W-:Y:S02]  /*1b40*/  LOP3.LUT R3, R3, 0x10, R0, 0x78, !PT ;  /* 0x0000001003037812 */ /* 0x000fe400078e7800 */
[----:B------:R-:W-:Y:S01]  /*1b50*/  F2FP.BF16.F32.PACK_AB R40, R41, R40 ;  /* 0x000000282928723e */ /* 0x000fe200000010ff */
[----:B------:R-:W1:Y:S02]  /*1b60*/  @!P2 SYNCS.CCTL.IV [UR5+0x6000] ;  /* 0x00600000ff00a9b1 */ /* 0x000e640008000005 */
[----:B-1----:R-:W-:Y:S01]  /*1b70*/  BAR.SYNC.DEFER_BLOCKING 0x0 ;  /* 0x0000000000007b1d */ /* 0x002fe20000010000 */
[----:B------:R-:W-:Y:S02]  /*1b80*/  LOP3.LUT R3, R4, R3, RZ, 0xfc, !PT ;  /* 0x0000000304037212 */ /* 0x000fe400078efcff */
[----:B------:R-:W-:-:S02]  /*1b90*/  F2FP.BF16.F32.PACK_AB R34, R37, R36 ;  /* 0x000000242522723e */ /* 0x000fc400000010ff */
[C---:B------:R-:W-:Y:S01]  /*1ba0*/  LOP3.LUT R2, R3.reuse, 0x20, RZ, 0x3c, !PT ;  /* 0x0000002003027812 */ /* 0x040fe200078e3cff */
[C---:B------:R-:W-:Y:S01]  /*1bb0*/  VIADD R0, R3.reuse, UR5 ;  /* 0x0000000503007c36 */ /* 0x040fe20008000000 */
[C---:B------:R-:W-:Y:S02]  /*1bc0*/  LOP3.LUT R4, R3.reuse, 0x40, RZ, 0x3c, !PT ;  /* 0x0000004003047812 */ /* 0x040fe400078e3cff */
[----:B------:R-:W-:Y:S01]  /*1bd0*/  LOP3.LUT R3, R3, 0x60, RZ, 0x3c, !PT ;  /* 0x0000006003037812 */ /* 0x000fe200078e3cff */
[----:B------:R-:W-:Y:S01]  /*1be0*/  VIADD R2, R2, UR5 ;  /* 0x0000000502027c36 */ /* 0x000fe20008000000 */
[----:B------:R-:W-:Y:S01]  /*1bf0*/  F2FP.BF16.F32.PACK_AB R35, R39, R38 ;  /* 0x000000262723723e */ /* 0x000fe200000010ff */
[----:B------:R-:W-:Y:S01]  /*1c00*/  VIADD R4, R4, UR5 ;  /* 0x0000000504047c36 */ /* 0x000fe20008000000 */
[----:B------:R-:W-:Y:S01]  /*1c10*/  F2FP.BF16.F32.PACK_AB R41, R43, R42 ;  /* 0x0000002a2b29723e */ /* 0x000fe200000010ff */
[----:B------:R-:W-:Y:S01]  /*1c20*/  VIADD R3, R3, UR5 ;  /* 0x0000000503037c36 */ /* 0x000fe20008000000 */
[----:B------:R-:W-:-:S02]  /*1c30*/  F2FP.BF16.F32.PACK_AB R48, R49, R48 ;  /* 0x000000303130723e */ /* 0x000fc400000010ff */
[----:B------:R-:W-:Y:S02]  /*1c40*/  F2FP.BF16.F32.PACK_AB R42, R45, R44 ;  /* 0x0000002c2d2a723e */ /* 0x000fe400000010ff */
[----:B------:R-:W-:Y:S02]  /*1c50*/  F2FP.BF16.F32.PACK_AB R43, R47, R46 ;  /* 0x0000002e2f2b723e */ /* 0x000fe400000010ff */
[----:B------:R-:W-:Y:S02]  /*1c60*/  F2FP.BF16.F32.PACK_AB R49, R51, R50 ;  /* 0x000000323331723e */ /* 0x000fe400000010ff */
[----:B------:R-:W-:Y:S01]  /*1c70*/  F2FP.BF16.F32.PACK_AB R50, R53, R52 ;  /* 0x000000343532723e */ /* 0x000fe200000010ff */
[----:B------:R-:W1:Y:S01]  /*1c80*/  @!P2 SYNCS.CCTL.IV [UR5+0x6008] ;  /* 0x00600800ff00a9b1 */ /* 0x000e620008000005 */
[----:B------:R-:W-:Y:S01]  /*1c90*/  F2FP.BF16.F32.PACK_AB R51, R55, R54 ;  /* 0x000000363733723e */ /* 0x000fe200000010ff */
[----:B-1----:R-:W-:Y:S01]  /*1ca0*/  STSM.16.M88.4 [R0], R24 ;  /* 0x0000001800007844 */ /* 0x002fe20000000200 */
[----:B------:R-:W-:-:S03]  /*1cb0*/  ISETP.LT.U32.AND P0, PT, R6, 0x40, P0 ;  /* 0x000000400600780c */ /* 0x000fc60000701070 */
[----:B------:R-:W-:Y:S04]  /*1cc0*/  STSM.16.M88.4 [R2], R32 ;  /* 0x0000002002007844 */ /* 0x000fe80000000200 */
[----:B------:R-:W-:Y:S04]  /*1cd0*/  STSM.16.M88.4 [R4], R40 ;  /* 0x0000002804007844 */ /* 0x000fe80000000200 */
[----:B------:R-:W-:Y:S02]  /*1ce0*/  STSM.16.M88.4 [R3], R48 ;  /* 0x0000003003007844 */ /* 0x000fe40000000200 */
[----:B------:R-:W-:Y:S01]  /*1cf0*/  VOTEU.ANY UP0, P0 ;  /* 0x00000000003f7886 */ /* 0x000fe20000000100 */
[----:B------:R-:W-:Y:S01]  /*1d00*/  VOTEU.ANY UP1, P0 ;  /* 0x00000000003f7886 */ /* 0x000fe20000020100 */
[----:B------:R1:W-:Y:S06]  /*1d10*/  MEMBAR.ALL.CTA ;  /* 0x0000000000007992 */ /* 0x0003ec0000008000 */
[----:B-1----:R-:W1:Y:S01]  /*1d20*/  FENCE.VIEW.ASYNC.S ;  /* 0x00000000000073c6 */ /* 0x002e620000000000 */
[----:B------:R-:W-:Y:S01]  /*1d30*/  @UP0 UMOV UR6, UR20 ;  /* 0x0000001400060c82 */ /* 0x000fe20008000000 */
[----:B------:R-:W-:Y:S01]  /*1d40*/  @UP0 UMOV UR7, UR21 ;  /* 0x0000001500070c82 */ /* 0x000fe20008000000 */
[----:B-1----:R-:W-:Y:S06]  /*1d50*/  BAR.SYNC.DEFER_BLOCKING 0x0 ;  /* 0x0000000000007b1d */ /* 0x002fec0000010000 */
[----:B------:R1:W-:Y:S01]  /*1d60*/  @UP1 UTMASTG.2D [UR8], [UR6] ;  /* 0x00000008060013b5 */ /* 0x0003e20008008000 */
[----:B------:R0:W-:Y:S01]  /*1d70*/  UTMACMDFLUSH ;  /* 0x00000000000079b7 */ /* 0x0001e20000000000 */
[----:B------:R-:W-:-:S04]  /*1d80*/  DEPBAR.LE SB0, 0x0 ;  /* 0x000080000000791a */ /* 0x000fc80000000000 */
[----:B------:R-:W-:Y:S06]  /*1d90*/  BAR.SYNC.DEFER_BLOCKING 0x0 ;  /* 0x0000000000007b1d */ /* 0x000fec0000010000 */
[----:B-1----:R-:W-:Y:S05]  /*1da0*/  EXIT ;  /* 0x000000000000794d */ /* 0x002fea0003800000 */
.L_x_48:
[----:B------:R-:W1:Y:S02]  /*1db0*/  SYNCS.PHASECHK.TRANS64.TRYWAIT P0, [UR15+0x6000], R2 ;  /* 0x00600002ff0075a7 */ /* 0x000e64000800014f */
[----:B-1----:R-:W-:Y:S05]  /*1dc0*/  @!P0 BRA `(.L_x_48) ;  /* 0xfffffffc00f88947 */ /* 0x002fea000383ffff */
[----:B------:R-:W-:Y:S05]  /*1dd0*/  BRA `(.L_x_50) ;  /* 0xfffffff800907947 */ /* 0x000fea000383ffff */
.L_x_51:
[----:B------:R-:W-:-:S00]  /*1de0*/  BRA `(.L_x_51) ;  /* 0xfffffffc00fc7947 */ /* 0x000fc0000383ffff */
[----:B------:R-:W-:-:S00]  /*1df0*/  NOP ;  /* 0x0000000000007918 */ /* 0x000fc00000000000 */
        /* <DEDUP_REMOVED lines=8> */
.L_x_52:


//--------------------- .nv.shared.gluon_wgmma    --------------------------
	.section	.nv.shared.gluon_wgmma,"aw",@nobits
	.sectionflags	@""
	.align	16
	.zero		1024


//--------------------- .nv.shared.reserved.0     --------------------------
	.section	.nv.shared.reserved.0,"aw",@nobits
	.weak		__nv_reservedSMEM_offset_0_alias
	.size		__nv_reservedSMEM_offset_0_alias, 0, 0
	.other		__nv_reservedSMEM_offset_0_alias,@"STO_CUDA_RESERVED_SHARED STV_DEFAULT"
__nv_reservedSMEM_offset_0_alias:
	.zero		0


//--------------------- .nv.constant0.gluon_wgmma --------------------------
	.section	.nv.constant0.gluon_wgmma,"a",@progbits
	.sectionflags	@""
	.align	4
.nv.constant0.gluon_wgmma:
	.zero		608


//--------------------- SYMBOLS --------------------------

	.type		.nv.reservedSmem.offset0,@object
	.size		.nv.reservedSmem.offset0,0x4
